	.target	sm_100a

	.elftype	@"ET_EXEC"


//--------------------- .note.nv.tkinfo           --------------------------
	.section	.note.nv.tkinfo,"",@"SHT_NOTE"
	.sectionflags	@"SHF_NOTE_NV_TKINFO"
	.tkinfo
        /*0018*/ 	.word	0x00000002
        /*0030*/ 	.string	""
        /*0030*/ 	.string	"ptxas"
        /*0030*/ 	.string	"Cuda compilation tools, release 13.0, V13.0.88"
        /*0030*/ 	.string	"Build cuda_13.0.r13.0/compiler.36424714_0"
        /*0030*/ 	.string	"-arch sm_100a -m 64 "



//--------------------- .note.nv.cuinfo           --------------------------
	.section	.note.nv.cuinfo,"",@"SHT_NOTE"
	.sectionflags	@"SHF_NOTE_NV_CUINFO"
        /*0018*/ 	.short	0x0002
        /*001a*/ 	.short	0x0064
        /*001c*/ 	.short	0x0082
	.zero		2


//--------------------- .nv.info                  --------------------------
	.section	.nv.info,"",@"SHT_CUDA_INFO"
	.align	4


	//----- nvinfo : EIATTR_REGCOUNT
	.align		4
        /*0000*/ 	.byte	0x04, 0x2f
        /*0002*/ 	.short	(.L_19 - .L_18)
	.align		4
.L_18:
        /*0004*/ 	.word	index@(_ZN7cutlass13device_kernelINS_4conv6kernel13ConvUniversalINS1_16ConvProblemShapeILNS1_8OperatorE1ELi2EEENS1_10collective14CollectiveConvINS1_47MainloopSm100TmaUmmaWarpSpecializedImplicitGemmILS5_1ELi16ELi2ELi1ELi2EN4cute5tupleIJNSA_1CILi1EEESD_SD_EEEEENSB_IJNSC_ILi128EEENSC_ILi64EEENSB_IJNSC_ILi32EEEEEEEEENS_6half_tESL_NSA_8TiledMMAINSA_8MMA_AtomIJNSA_20SM100_MMA_F16BF16_SSISL_SL_fLi128ELi64ELNSA_4UMMA5MajorE0ELSQ_1ELNSP_7ScaleInE0ELSR_0EEEEEENSA_6LayoutISE_NSB_IJNSC_ILi0EEESV_SV_EEEEENSB_IJNSA_10UnderscoreESY_SY_EEEEENS7_6detail27Sm100ImplicitGemmTileTraitsINSA_20SM90_TMA_LOAD_IM2COLENSA_14ComposedLayoutINSA_7SwizzleILi2ELi4ELi3EEENSA_18smem_ptr_flag_bitsILi16EEENSU_INSB_IJNSC_ILi8EEESI_EEENSB_IJSI_SD_EEEEEEEvEENS12_INSA_13SM90_TMA_LOADENS14_INS15_ILi3ELi4ELi3EEES18_NSU_INSB_IJSH_S19_EEENSB_IJSD_SH_EEEEEEEvEEEENS_8epilogue10collective18CollectiveEpilogueINS1N_23Sm100TmaWarpSpecializedILi3ELi2ELi32ELb1ELb0EEEJSK_NSB_IJNSU_ISG_SD_EENSU_ISI_SD_EEEEESL_NSB_IJNSB_IJlllEEESD_SV_EEESL_S1W_NS1N_6fusion15FusionCallbacksIS1R_NS1X_17LinearCombinationISL_fSL_fLNS_15FloatRoundStyleE2EEESK_S1U_JEEENSA_5SM1004TMEM4LOAD26SM100_TMEM_LOAD_32dp32b32xES13_S1D_NSA_39AutoVectorizingCopyWithAssumedAlignmentILi128EEENSA_21SM90_TMA_STORE_IM2COLES1D_S28_S28_EEEvvEEEEvNT_6ParamsE)
        /*0008*/ 	.word	0x00000078


	//----- nvinfo : EIATTR_FRAME_SIZE
	.align		4
.L_19:
        /*000c*/ 	.byte	0x04, 0x11
        /*000e*/ 	.short	(.L_21 - .L_20)
	.align		4
.L_20:
        /*0010*/ 	.word	index@($__internal_2_$__cuda_sm10x_tcgen05_guardrail_trap_unallocated_columns_being_dealloced)
        /*0014*/ 	.word	0x00000008


	//----- nvinfo : EIATTR_FRAME_SIZE
	.align		4
.L_21:
        /*0018*/ 	.byte	0x04, 0x11
        /*001a*/ 	.short	(.L_23 - .L_22)
	.align		4
.L_22:
        /*001c*/ 	.word	index@($__internal_1_$__cuda_sm10x_tcgen05_guardrail_trap_phase_invalid_during_alloc)
        /*0020*/ 	.word	0x00000008


	//----- nvinfo : EIATTR_FRAME_SIZE
	.align		4
.L_23:
        /*0024*/ 	.byte	0x04, 0x11
        /*0026*/ 	.short	(.L_25 - .L_24)
	.align		4
.L_24:
        /*0028*/ 	.word	index@($__internal_0_$__cuda_sm10x_tcgen05_guardrail_trap_col_being_dealloced_not_returned_by_alloc)
        /*002c*/ 	.word	0x00000008


	//----- nvinfo : EIATTR_FRAME_SIZE
	.align		4
.L_25:
        /*0030*/ 	.byte	0x04, 0x11
        /*0032*/ 	.short	(.L_27 - .L_26)
	.align		4
.L_26:
        /*0034*/ 	.word	index@(_ZN7cutlass13device_kernelINS_4conv6kernel13ConvUniversalINS1_16ConvProblemShapeILNS1_8OperatorE1ELi2EEENS1_10collective14CollectiveConvINS1_47MainloopSm100TmaUmmaWarpSpecializedImplicitGemmILS5_1ELi16ELi2ELi1ELi2EN4cute5tupleIJNSA_1CILi1EEESD_SD_EEEEENSB_IJNSC_ILi128EEENSC_ILi64EEENSB_IJNSC_ILi32EEEEEEEEENS_6half_tESL_NSA_8TiledMMAINSA_8MMA_AtomIJNSA_20SM100_MMA_F16BF16_SSISL_SL_fLi128ELi64ELNSA_4UMMA5MajorE0ELSQ_1ELNSP_7ScaleInE0ELSR_0EEEEEENSA_6LayoutISE_NSB_IJNSC_ILi0EEESV_SV_EEEEENSB_IJNSA_10UnderscoreESY_SY_EEEEENS7_6detail27Sm100ImplicitGemmTileTraitsINSA_20SM90_TMA_LOAD_IM2COLENSA_14ComposedLayoutINSA_7SwizzleILi2ELi4ELi3EEENSA_18smem_ptr_flag_bitsILi16EEENSU_INSB_IJNSC_ILi8EEESI_EEENSB_IJSI_SD_EEEEEEEvEENS12_INSA_13SM90_TMA_LOADENS14_INS15_ILi3ELi4ELi3EEES18_NSU_INSB_IJSH_S19_EEENSB_IJSD_SH_EEEEEEEvEEEENS_8epilogue10collective18CollectiveEpilogueINS1N_23Sm100TmaWarpSpecializedILi3ELi2ELi32ELb1ELb0EEEJSK_NSB_IJNSU_ISG_SD_EENSU_ISI_SD_EEEEESL_NSB_IJNSB_IJlllEEESD_SV_EEESL_S1W_NS1N_6fusion15FusionCallbacksIS1R_NS1X_17LinearCombinationISL_fSL_fLNS_15FloatRoundStyleE2EEESK_S1U_JEEENSA_5SM1004TMEM4LOAD26SM100_TMEM_LOAD_32dp32b32xES13_S1D_NSA_39AutoVectorizingCopyWithAssumedAlignmentILi128EEENSA_21SM90_TMA_STORE_IM2COLES1D_S28_S28_EEEvvEEEEvNT_6ParamsE)
        /*0038*/ 	.word	0x00000008


	//----- nvinfo : EIATTR_MIN_STACK_SIZE
	.align		4
.L_27:
        /*003c*/ 	.byte	0x04, 0x12
        /*003e*/ 	.short	(.L_29 - .L_28)
	.align		4
.L_28:
        /*0040*/ 	.word	index@(_ZN7cutlass13device_kernelINS_4conv6kernel13ConvUniversalINS1_16ConvProblemShapeILNS1_8OperatorE1ELi2EEENS1_10collective14CollectiveConvINS1_47MainloopSm100TmaUmmaWarpSpecializedImplicitGemmILS5_1ELi16ELi2ELi1ELi2EN4cute5tupleIJNSA_1CILi1EEESD_SD_EEEEENSB_IJNSC_ILi128EEENSC_ILi64EEENSB_IJNSC_ILi32EEEEEEEEENS_6half_tESL_NSA_8TiledMMAINSA_8MMA_AtomIJNSA_20SM100_MMA_F16BF16_SSISL_SL_fLi128ELi64ELNSA_4UMMA5MajorE0ELSQ_1ELNSP_7ScaleInE0ELSR_0EEEEEENSA_6LayoutISE_NSB_IJNSC_ILi0EEESV_SV_EEEEENSB_IJNSA_10UnderscoreESY_SY_EEEEENS7_6detail27Sm100ImplicitGemmTileTraitsINSA_20SM90_TMA_LOAD_IM2COLENSA_14ComposedLayoutINSA_7SwizzleILi2ELi4ELi3EEENSA_18smem_ptr_flag_bitsILi16EEENSU_INSB_IJNSC_ILi8EEESI_EEENSB_IJSI_SD_EEEEEEEvEENS12_INSA_13SM90_TMA_LOADENS14_INS15_ILi3ELi4ELi3EEES18_NSU_INSB_IJSH_S19_EEENSB_IJSD_SH_EEEEEEEvEEEENS_8epilogue10collective18CollectiveEpilogueINS1N_23Sm100TmaWarpSpecializedILi3ELi2ELi32ELb1ELb0EEEJSK_NSB_IJNSU_ISG_SD_EENSU_ISI_SD_EEEEESL_NSB_IJNSB_IJlllEEESD_SV_EEESL_S1W_NS1N_6fusion15FusionCallbacksIS1R_NS1X_17LinearCombinationISL_fSL_fLNS_15FloatRoundStyleE2EEESK_S1U_JEEENSA_5SM1004TMEM4LOAD26SM100_TMEM_LOAD_32dp32b32xES13_S1D_NSA_39AutoVectorizingCopyWithAssumedAlignmentILi128EEENSA_21SM90_TMA_STORE_IM2COLES1D_S28_S28_EEEvvEEEEvNT_6ParamsE)
        /*0044*/ 	.word	0x00000008
.L_29:


//--------------------- .nv.compat                --------------------------
	.section	.nv.compat,"",@"SHT_CUDA_COMPAT_INFO"
	.align	4
        /*0000*/ 	.byte	0x02, 0x09, 0x01, 0x00, 0x02, 0x02, 0x02, 0x00, 0x02, 0x05, 0x05, 0x00, 0x03, 0x07, 0x01, 0x01
        /*0010*/ 	.byte	0x02, 0x03, 0x01, 0x00, 0x02, 0x06, 0x01, 0x00, 0x04, 0x0b, 0x08, 0x00, 0x09, 0x00, 0x00, 0x00
        /*0020*/ 	.byte	0x00, 0x00, 0x00, 0x00


//--------------------- .nv.info._ZN7cutlass13device_kernelINS_4conv6kernel13ConvUniversalINS1_16ConvProblemShapeILNS1_8OperatorE1ELi2EEENS1_10collective14CollectiveConvINS1_47MainloopSm100TmaUmmaWarpSpecializedImplicitGemmILS5_1ELi16ELi2ELi1ELi2EN4cute5tupleIJNSA_1CILi1EEESD_SD_EEEEENSB_IJNSC_ILi128EEENSC_ILi64EEENSB_IJNSC_ILi32EEEEEEEEENS_6half_tESL_NSA_8TiledMMAINSA_8MMA_AtomIJNSA_20SM100_MMA_F16BF16_SSISL_SL_fLi128ELi64ELNSA_4UMMA5MajorE0ELSQ_1ELNSP_7ScaleInE0ELSR_0EEEEEENSA_6LayoutISE_NSB_IJNSC_ILi0EEESV_SV_EEEEENSB_IJNSA_10UnderscoreESY_SY_EEEEENS7_6detail27Sm100ImplicitGemmTileTraitsINSA_20SM90_TMA_LOAD_IM2COLENSA_14ComposedLayoutINSA_7SwizzleILi2ELi4ELi3EEENSA_18smem_ptr_flag_bitsILi16EEENSU_INSB_IJNSC_ILi8EEESI_EEENSB_IJSI_SD_EEEEEEEvEENS12_INSA_13SM90_TMA_LOADENS14_INS15_ILi3ELi4ELi3EEES18_NSU_INSB_IJSH_S19_EEENSB_IJSD_SH_EEEEEEEvEEEENS_8epilogue10collective18CollectiveEpilogueINS1N_23Sm100TmaWarpSpecializedILi3ELi2ELi32ELb1ELb0EEEJSK_NSB_IJNSU_ISG_SD_EENSU_ISI_SD_EEEEESL_NSB_IJNSB_IJlllEEESD_SV_EEESL_S1W_NS1N_6fusion15FusionCallbacksIS1R_NS1X_17LinearCombinationISL_fSL_fLNS_15FloatRoundStyleE2EEESK_S1U_JEEENSA_5SM1004TMEM4LOAD26SM100_TMEM_LOAD_32dp32b32xES13_S1D_NSA_39AutoVectorizingCopyWithAssumedAlignmentILi128EEENSA_21SM90_TMA_STORE_IM2COLES1D_S28_S28_EEEvvEEEEvNT_6ParamsE --------------------------
	.section	.nv.info._ZN7cutlass13device_kernelINS_4conv6kernel13ConvUniversalINS1_16ConvProblemShapeILNS1_8OperatorE1ELi2EEENS1_10collective14CollectiveConvINS1_47MainloopSm100TmaUmmaWarpSpecializedImplicitGemmILS5_1ELi16ELi2ELi1ELi2EN4cute5tupleIJNSA_1CILi1EEESD_SD_EEEEENSB_IJNSC_ILi128EEENSC_ILi64EEENSB_IJNSC_ILi32EEEEEEEEENS_6half_tESL_NSA_8TiledMMAINSA_8MMA_AtomIJNSA_20SM100_MMA_F16BF16_SSISL_SL_fLi128ELi64ELNSA_4UMMA5MajorE0ELSQ_1ELNSP_7ScaleInE0ELSR_0EEEEEENSA_6LayoutISE_NSB_IJNSC_ILi0EEESV_SV_EEEEENSB_IJNSA_10UnderscoreESY_SY_EEEEENS7_6detail27Sm100ImplicitGemmTileTraitsINSA_20SM90_TMA_LOAD_IM2COLENSA_14ComposedLayoutINSA_7SwizzleILi2ELi4ELi3EEENSA_18smem_ptr_flag_bitsILi16EEENSU_INSB_IJNSC_ILi8EEESI_EEENSB_IJSI_SD_EEEEEEEvEENS12_INSA_13SM90_TMA_LOADENS14_INS15_ILi3ELi4ELi3EEES18_NSU_INSB_IJSH_S19_EEENSB_IJSD_SH_EEEEEEEvEEEENS_8epilogue10collective18CollectiveEpilogueINS1N_23Sm100TmaWarpSpecializedILi3ELi2ELi32ELb1ELb0EEEJSK_NSB_IJNSU_ISG_SD_EENSU_ISI_SD_EEEEESL_NSB_IJNSB_IJlllEEESD_SV_EEESL_S1W_NS1N_6fusion15FusionCallbacksIS1R_NS1X_17LinearCombinationISL_fSL_fLNS_15FloatRoundStyleE2EEESK_S1U_JEEENSA_5SM1004TMEM4LOAD26SM100_TMEM_LOAD_32dp32b32xES13_S1D_NSA_39AutoVectorizingCopyWithAssumedAlignmentILi128EEENSA_21SM90_TMA_STORE_IM2COLES1D_S28_S28_EEEvvEEEEvNT_6ParamsE,"",@"SHT_CUDA_INFO"
	.sectionflags	@""
	.align	4


	//----- nvinfo : EIATTR_CUDA_API_VERSION
	.align		4
        /*0000*/ 	.byte	0x04, 0x37
        /*0002*/ 	.short	(.L_31 - .L_30)
.L_30:
        /*0004*/ 	.word	0x00000082


	//----- nvinfo : EIATTR_KPARAM_INFO
	.align		4
.L_31:
        /*0008*/ 	.byte	0x04, 0x17
        /*000a*/ 	.short	(.L_33 - .L_32)
.L_32:
        /*000c*/ 	.word	0x00000000
        /*0010*/ 	.short	0x0000
        /*0012*/ 	.short	0x0000
        /*0014*/ 	.byte	0x00, 0xf0, 0x01, 0x20


	//----- nvinfo : EIATTR_AT_ENTRY_FRAGMENTS
	.align		4
.L_33:
        /*0018*/ 	.byte	0x04, 0x4f
        /*001a*/ 	.short	(.L_35 - .L_34)


	//   ....[0]....
.L_34:
        /*001c*/ 	.word	0x00000006


	//----- nvinfo : EIATTR_RESERVED_SMEM_USED
	.align		4
.L_35:
        /*0020*/ 	.byte	0x01, 0x41
	.zero		2


	//----- nvinfo : EIATTR_SPARSE_MMA_MASK
	.align		4
        /*0024*/ 	.byte	0x03, 0x50
        /*0026*/ 	.short	0x0000


	//----- nvinfo : EIATTR_TCGEN05_1CTA_USED
	.align		4
        /*0028*/ 	.byte	0x01, 0x51
	.zero		2


	//----- nvinfo : EIATTR_MAXREG_COUNT
	.align		4
        /*002c*/ 	.byte	0x03, 0x1b
        /*002e*/ 	.short	0x00ff


	//----- nvinfo : EIATTR_NUM_BARRIERS
	.align		4
        /*0030*/ 	.byte	0x02, 0x4c
        /*0032*/ 	.byte	0x07
	.zero		1


	//----- nvinfo : EIATTR_EXTERNS
	.align		4
        /*0034*/ 	.byte	0x04, 0x0f
        /*0036*/ 	.short	(.L_37 - .L_36)


	//   ....[0]....
	.align		4
.L_36:
        /*0038*/ 	.word	index@(__assertfail)


	//----- nvinfo : EIATTR_MERCURY_ISA_VERSION
	.align		4
.L_37:
        /*003c*/ 	.byte	0x03, 0x5f
        /*003e*/ 	.short	0x0101


	//----- nvinfo : EIATTR_INT_WARP_WIDE_INSTR_OFFSETS
	.align		4
        /*0040*/ 	.byte	0x04, 0x31
        /*0042*/ 	.short	(.L_39 - .L_38)


	//   ....[0]....
.L_38:
        /*0044*/ 	.word	0x000040e0


	//   ....[1]....
        /*0048*/ 	.word	0x00004100


	//   ....[2]....
        /*004c*/ 	.word	0x00004130


	//   ....[3]....
        /*0050*/ 	.word	0x00004b90


	//   ....[4]....
        /*0054*/ 	.word	0x00004c00


	//   ....[5]....
        /*0058*/ 	.word	0x00004e40


	//   ....[6]....
        /*005c*/ 	.word	0x00004e70


	//----- nvinfo : EIATTR_COOP_GROUP_MASK_REGIDS
	.align		4
.L_39:
        /*0060*/ 	.byte	0x04, 0x29
        /*0062*/ 	.short	(.L_41 - .L_40)


	//   ....[0]....
.L_40:
        /*0064*/ 	.word	0xffffffff


	//   ....[1]....
        /*0068*/ 	.word	0xffffffff


	//   ....[2]....
        /*006c*/ 	.word	0xffffffff


	//   ....[3]....
        /*0070*/ 	.word	0xffffffff


	//   ....[4]....
        /*0074*/ 	.word	0xffffffff


	//   ....[5]....
        /*0078*/ 	.word	0xffffffff


	//   ....[6]....
        /*007c*/ 	.word	0xffffffff


	//   ....[7]....
        /*0080*/ 	.word	0xffffffff


	//   ....[8]....
        /*0084*/ 	.word	0xffffffff


	//   ....[9]....
        /*0088*/ 	.word	0xffffffff


	//   ....[10]....
        /*008c*/ 	.word	0xffffffff


	//   ....[11]....
        /*0090*/ 	.word	0xffffffff


	//----- nvinfo : EIATTR_COOP_GROUP_INSTR_OFFSETS
	.align		4
.L_41:
        /*0094*/ 	.byte	0x04, 0x28
        /*0096*/ 	.short	(.L_43 - .L_42)


	//   ....[0]....
.L_42:
        /*0098*/ 	.word	0x000000a0


	//   ....[1]....
        /*009c*/ 	.word	0x00000510


	//   ....[2]....
        /*00a0*/ 	.word	0x00000830


	//   ....[3]....
        /*00a4*/ 	.word	0x000009b0


	//   ....[4]....
        /*00a8*/ 	.word	0x00000ab0


	//   ....[5]....
        /*00ac*/ 	.word	0x00000c00


	//   ....[6]....
        /*00b0*/ 	.word	0x000022a0


	//   ....[7]....
        /*00b4*/ 	.word	0x00003550


	//   ....[8]....
        /*00b8*/ 	.word	0x00003760


	//   ....[9]....
        /*00bc*/ 	.word	0x00003790


	//   ....[10]....
        /*00c0*/ 	.word	0x00003fc0


	//   ....[11]....
        /*00c4*/ 	.word	0x00004200


	//----- nvinfo : EIATTR_VRC_CTA_INIT_COUNT
	.align		4
.L_43:
        /*00c8*/ 	.byte	0x02, 0x4a
        /*00ca*/ 	.byte	0x80
	.zero		1


	//----- nvinfo : EIATTR_SYSCALL_OFFSETS
	.align		4
        /*00cc*/ 	.byte	0x04, 0x46
        /*00ce*/ 	.short	(.L_45 - .L_44)


	//   ....[0]....
.L_44:
        /*00d0*/ 	.word	0x00005b30


	//   ....[1]....
        /*00d4*/ 	.word	0x00005c20


	//   ....[2]....
        /*00d8*/ 	.word	0x00006490


	//   ....[3]....
        /*00dc*/ 	.word	0x00007190


	//----- nvinfo : EIATTR_MBARRIER_INSTR_OFFSETS
	.align		4
.L_45:
        /*00e0*/ 	.byte	0x04, 0x39
        /*00e2*/ 	.short	(.L_47 - .L_46)


	//   ....[0]....
.L_46:
        /*00e4*/ 	.word	0x00000610
        /*00e8*/ 	.word	0x000000ff
        /*00ec*/ 	.word	0x00000000
        /*00f0*/ 	.short	0x0100
        /*00f2*/ 	.byte	0x05
	.zero		1


	//   ....[1]....
        /*00f4*/ 	.word	0x00000620
        /*00f8*/ 	.word	0x000000ff
        /*00fc*/ 	.word	0x00000080
        /*0100*/ 	.short	0x0100
        /*0102*/ 	.byte	0x05
	.zero		1


	//   ....[2]....
        /*0104*/ 	.word	0x00000630
        /*0108*/ 	.word	0x000000ff
        /*010c*/ 	.word	0x00000008
        /*0110*/ 	.short	0x0100
        /*0112*/ 	.byte	0x05
	.zero		1


	//   ....[3]....
        /*0114*/ 	.word	0x00000640
        /*0118*/ 	.word	0x000000ff
        /*011c*/ 	.word	0x00000088
        /*0120*/ 	.short	0x0100
        /*0122*/ 	.byte	0x05
	.zero		1


	//   ....[4]....
        /*0124*/ 	.word	0x00000650
        /*0128*/ 	.word	0x000000ff
        /*012c*/ 	.word	0x00000010
        /*0130*/ 	.short	0x0100
        /*0132*/ 	.byte	0x05
	.zero		1


	//   ....[5]....
        /*0134*/ 	.word	0x00000660
        /*0138*/ 	.word	0x000000ff
        /*013c*/ 	.word	0x00000090
        /*0140*/ 	.short	0x0100
        /*0142*/ 	.byte	0x05
	.zero		1


	//   ....[6]....
        /*0144*/ 	.word	0x00000670
        /*0148*/ 	.word	0x000000ff
        /*014c*/ 	.word	0x00000018
        /*0150*/ 	.short	0x0100
        /*0152*/ 	.byte	0x05
	.zero		1


	//   ....[7]....
        /*0154*/ 	.word	0x00000680
        /*0158*/ 	.word	0x000000ff
        /*015c*/ 	.word	0x00000098
        /*0160*/ 	.short	0x0100
        /*0162*/ 	.byte	0x05
	.zero		1


	//   ....[8]....
        /*0164*/ 	.word	0x00000690
        /*0168*/ 	.word	0x000000ff
        /*016c*/ 	.word	0x00000020
        /*0170*/ 	.short	0x0100
        /*0172*/ 	.byte	0x05
	.zero		1


	//   ....[9]....
        /*0174*/ 	.word	0x000006a0
        /*0178*/ 	.word	0x000000ff
        /*017c*/ 	.word	0x000000a0
        /*0180*/ 	.short	0x0100
        /*0182*/ 	.byte	0x05
	.zero		1


	//   ....[10]....
        /*0184*/ 	.word	0x000006b0
        /*0188*/ 	.word	0x000000ff
        /*018c*/ 	.word	0x00000028
        /*0190*/ 	.short	0x0100
        /*0192*/ 	.byte	0x05
	.zero		1


	//   ....[11]....
        /*0194*/ 	.word	0x000006c0
        /*0198*/ 	.word	0x000000ff
        /*019c*/ 	.word	0x000000a8
        /*01a0*/ 	.short	0x0100
        /*01a2*/ 	.byte	0x05
	.zero		1


	//   ....[12]....
        /*01a4*/ 	.word	0x000006d0
        /*01a8*/ 	.word	0x000000ff
        /*01ac*/ 	.word	0x00000030
        /*01b0*/ 	.short	0x0100
        /*01b2*/ 	.byte	0x05
	.zero		1


	//   ....[13]....
        /*01b4*/ 	.word	0x000006e0
        /*01b8*/ 	.word	0x000000ff
        /*01bc*/ 	.word	0x000000b0
        /*01c0*/ 	.short	0x0100
        /*01c2*/ 	.byte	0x05
	.zero		1


	//   ....[14]....
        /*01c4*/ 	.word	0x000006f0
        /*01c8*/ 	.word	0x000000ff
        /*01cc*/ 	.word	0x00000038
        /*01d0*/ 	.short	0x0100
        /*01d2*/ 	.byte	0x05
	.zero		1


	//   ....[15]....
        /*01d4*/ 	.word	0x00000700
        /*01d8*/ 	.word	0x000000ff
        /*01dc*/ 	.word	0x000000b8
        /*01e0*/ 	.short	0x0100
        /*01e2*/ 	.byte	0x05
	.zero		1


	//   ....[16]....
        /*01e4*/ 	.word	0x00000710
        /*01e8*/ 	.word	0x000000ff
        /*01ec*/ 	.word	0x00000040
        /*01f0*/ 	.short	0x0100
        /*01f2*/ 	.byte	0x05
	.zero		1


	//   ....[17]....
        /*01f4*/ 	.word	0x00000720
        /*01f8*/ 	.word	0x000000ff
        /*01fc*/ 	.word	0x000000c0
        /*0200*/ 	.short	0x0100
        /*0202*/ 	.byte	0x05
	.zero		1


	//   ....[18]....
        /*0204*/ 	.word	0x00000730
        /*0208*/ 	.word	0x000000ff
        /*020c*/ 	.word	0x00000048
        /*0210*/ 	.short	0x0100
        /*0212*/ 	.byte	0x05
	.zero		1


	//   ....[19]....
        /*0214*/ 	.word	0x00000740
        /*0218*/ 	.word	0x000000ff
        /*021c*/ 	.word	0x000000c8
        /*0220*/ 	.short	0x0100
        /*0222*/ 	.byte	0x05
	.zero		1


	//   ....[20]....
        /*0224*/ 	.word	0x00000750
        /*0228*/ 	.word	0x000000ff
        /*022c*/ 	.word	0x00000050
        /*0230*/ 	.short	0x0100
        /*0232*/ 	.byte	0x05
	.zero		1


	//   ....[21]....
        /*0234*/ 	.word	0x00000760
        /*0238*/ 	.word	0x000000ff
        /*023c*/ 	.word	0x000000d0
        /*0240*/ 	.short	0x0100
        /*0242*/ 	.byte	0x05
	.zero		1


	//   ....[22]....
        /*0244*/ 	.word	0x00000770
        /*0248*/ 	.word	0x000000ff
        /*024c*/ 	.word	0x00000058
        /*0250*/ 	.short	0x0100
        /*0252*/ 	.byte	0x05
	.zero		1


	//   ....[23]....
        /*0254*/ 	.word	0x00000780
        /*0258*/ 	.word	0x000000ff
        /*025c*/ 	.word	0x000000d8
        /*0260*/ 	.short	0x0100
        /*0262*/ 	.byte	0x05
	.zero		1


	//   ....[24]....
        /*0264*/ 	.word	0x00000790
        /*0268*/ 	.word	0x000000ff
        /*026c*/ 	.word	0x00000060
        /*0270*/ 	.short	0x0100
        /*0272*/ 	.byte	0x05
	.zero		1


	//   ....[25]....
        /*0274*/ 	.word	0x000007a0
        /*0278*/ 	.word	0x000000ff
        /*027c*/ 	.word	0x000000e0
        /*0280*/ 	.short	0x0100
        /*0282*/ 	.byte	0x05
	.zero		1


	//   ....[26]....
        /*0284*/ 	.word	0x000007b0
        /*0288*/ 	.word	0x000000ff
        /*028c*/ 	.word	0x00000068
        /*0290*/ 	.short	0x0100
        /*0292*/ 	.byte	0x05
	.zero		1


	//   ....[27]....
        /*0294*/ 	.word	0x000007c0
        /*0298*/ 	.word	0x000000ff
        /*029c*/ 	.word	0x000000e8
        /*02a0*/ 	.short	0x0100
        /*02a2*/ 	.byte	0x05
	.zero		1


	//   ....[28]....
        /*02a4*/ 	.word	0x000007d0
        /*02a8*/ 	.word	0x000000ff
        /*02ac*/ 	.word	0x00000070
        /*02b0*/ 	.short	0x0100
        /*02b2*/ 	.byte	0x05
	.zero		1


	//   ....[29]....
        /*02b4*/ 	.word	0x000007e0
        /*02b8*/ 	.word	0x000000ff
        /*02bc*/ 	.word	0x000000f0
        /*02c0*/ 	.short	0x0100
        /*02c2*/ 	.byte	0x05
	.zero		1


	//   ....[30]....
        /*02c4*/ 	.word	0x000007f0
        /*02c8*/ 	.word	0x000000ff
        /*02cc*/ 	.word	0x00000078
        /*02d0*/ 	.short	0x0100
        /*02d2*/ 	.byte	0x05
	.zero		1


	//   ....[31]....
        /*02d4*/ 	.word	0x00000800
        /*02d8*/ 	.word	0x000000ff
        /*02dc*/ 	.word	0x000000f8
        /*02e0*/ 	.short	0x0100
        /*02e2*/ 	.byte	0x05
	.zero		1


	//   ....[32]....
        /*02e4*/ 	.word	0x00000940
        /*02e8*/ 	.word	0x000000ff
        /*02ec*/ 	.word	0x00000100
        /*02f0*/ 	.short	0x0100
        /*02f2*/ 	.byte	0x07
	.zero		1


	//   ....[33]....
        /*02f4*/ 	.word	0x00000950
        /*02f8*/ 	.word	0x000000ff
        /*02fc*/ 	.word	0x00000118
        /*0300*/ 	.short	0x0100
        /*0302*/ 	.byte	0x07
	.zero		1


	//   ....[34]....
        /*0304*/ 	.word	0x00000960
        /*0308*/ 	.word	0x000000ff
        /*030c*/ 	.word	0x00000108
        /*0310*/ 	.short	0x0100
        /*0312*/ 	.byte	0x07
	.zero		1


	//   ....[35]....
        /*0314*/ 	.word	0x00000970
        /*0318*/ 	.word	0x000000ff
        /*031c*/ 	.word	0x00000120
        /*0320*/ 	.short	0x0100
        /*0322*/ 	.byte	0x07
	.zero		1


	//   ....[36]....
        /*0324*/ 	.word	0x00000980
        /*0328*/ 	.word	0x000000ff
        /*032c*/ 	.word	0x00000110
        /*0330*/ 	.short	0x0100
        /*0332*/ 	.byte	0x07
	.zero		1


	//   ....[37]....
        /*0334*/ 	.word	0x00000990
        /*0338*/ 	.word	0x000000ff
        /*033c*/ 	.word	0x00000128
        /*0340*/ 	.short	0x0100
        /*0342*/ 	.byte	0x07
	.zero		1


	//   ....[38]....
        /*0344*/ 	.word	0x00000a80
        /*0348*/ 	.word	0x000000ff
        /*034c*/ 	.word	0x00000130
        /*0350*/ 	.short	0x0100
        /*0352*/ 	.byte	0x05
	.zero		1


	//   ....[39]....
        /*0354*/ 	.word	0x00000a90
        /*0358*/ 	.word	0x000000ff
        /*035c*/ 	.word	0x00000138
        /*0360*/ 	.short	0x0100
        /*0362*/ 	.byte	0x05
	.zero		1


	//   ....[40]....
        /*0364*/ 	.word	0x00000bd0
        /*0368*/ 	.word	0x000000ff
        /*036c*/ 	.word	0x00000140
        /*0370*/ 	.short	0x0100
        /*0372*/ 	.byte	0x05
	.zero		1


	//   ....[41]....
        /*0374*/ 	.word	0x00000be0
        /*0378*/ 	.word	0x000000ff
        /*037c*/ 	.word	0x00000148
        /*0380*/ 	.short	0x0100
        /*0382*/ 	.byte	0x05
	.zero		1


	//   ....[42]....
        /*0384*/ 	.word	0x00000d10
        /*0388*/ 	.word	0x000000ff
        /*038c*/ 	.word	0x00000150
        /*0390*/ 	.short	0x0100
        /*0392*/ 	.byte	0x07
	.zero		1


	//   ....[43]....
        /*0394*/ 	.word	0x00000d20
        /*0398*/ 	.word	0x000000ff
        /*039c*/ 	.word	0x00000160
        /*03a0*/ 	.short	0x0100
        /*03a2*/ 	.byte	0x07
	.zero		1


	//   ....[44]....
        /*03a4*/ 	.word	0x00000d30
        /*03a8*/ 	.word	0x000000ff
        /*03ac*/ 	.word	0x00000158
        /*03b0*/ 	.short	0x0100
        /*03b2*/ 	.byte	0x07
	.zero		1


	//   ....[45]....
        /*03b4*/ 	.word	0x00000d40
        /*03b8*/ 	.word	0x000000ff
        /*03bc*/ 	.word	0x00000168
        /*03c0*/ 	.short	0x0100
        /*03c2*/ 	.byte	0x07
	.zero		1


	//   ....[46]....
        /*03c4*/ 	.word	0x00001680
        /*03c8*/ 	.word	0x000000ff
        /*03cc*/ 	.word	0x00000080
        /*03d0*/ 	.short	0x010a
        /*03d2*/ 	.byte	0x04
	.zero		1


	//   ....[47]....
        /*03d4*/ 	.word	0x00001940
        /*03d8*/ 	.word	0x000000ff
        /*03dc*/ 	.word	0x00000080
        /*03e0*/ 	.short	0x010a
        /*03e2*/ 	.byte	0x09
	.zero		1


	//   ....[48]....
        /*03e4*/ 	.word	0x00001ab0
        /*03e8*/ 	.word	0x000000ff
        /*03ec*/ 	.word	0x00000080
        /*03f0*/ 	.short	0x010a
        /*03f2*/ 	.byte	0x08
	.zero		1


	//   ....[49]....
        /*03f4*/ 	.word	0x00001c70
        /*03f8*/ 	.word	0x000000ff
        /*03fc*/ 	.word	0x00000138
        /*0400*/ 	.short	0x0101
        /*0402*/ 	.byte	0x16
	.zero		1


	//   ....[50]....
        /*0404*/ 	.word	0x00001ca0
        /*0408*/ 	.word	0x000000ff
        /*040c*/ 	.word	0x00000080
        /*0410*/ 	.short	0x010a
        /*0412*/ 	.byte	0x04
	.zero		1


	//   ....[51]....
        /*0414*/ 	.word	0x00001f40
        /*0418*/ 	.word	0x000000ff
        /*041c*/ 	.word	0x00000080
        /*0420*/ 	.short	0x010a
        /*0422*/ 	.byte	0x11
	.zero		1


	//   ....[52]....
        /*0424*/ 	.word	0x000020b0
        /*0428*/ 	.word	0x000000ff
        /*042c*/ 	.word	0x00000080
        /*0430*/ 	.short	0x010a
        /*0432*/ 	.byte	0x08
	.zero		1


	//   ....[53]....
        /*0434*/ 	.word	0x000022b0
        /*0438*/ 	.word	0x000000ff
        /*043c*/ 	.word	0x00000140
        /*0440*/ 	.short	0x010a
        /*0442*/ 	.byte	0x16
	.zero		1


	//   ....[54]....
        /*0444*/ 	.word	0x00002370
        /*0448*/ 	.word	0x000000ff
        /*044c*/ 	.word	0x00000000
        /*0450*/ 	.short	0x0101
        /*0452*/ 	.byte	0x04
	.zero		1


	//   ....[55]....
        /*0454*/ 	.word	0x00002870
        /*0458*/ 	.word	0x000000ff
        /*045c*/ 	.word	0x00000000
        /*0460*/ 	.short	0x010a
        /*0462*/ 	.byte	0x04
	.zero		1


	//   ....[56]....
        /*0464*/ 	.word	0x00002910
        /*0468*/ 	.word	0x000000ff
        /*046c*/ 	.word	0x00000000
        /*0470*/ 	.short	0x010a
        /*0472*/ 	.byte	0x04
	.zero		1


	//   ....[57]....
        /*0474*/ 	.word	0x000029b0
        /*0478*/ 	.word	0x000000ff
        /*047c*/ 	.word	0x00000000
        /*0480*/ 	.short	0x010a
        /*0482*/ 	.byte	0x04
	.zero		1


	//   ....[58]....
        /*0484*/ 	.word	0x00002a50
        /*0488*/ 	.word	0x000000ff
        /*048c*/ 	.word	0x00000000
        /*0490*/ 	.short	0x010a
        /*0492*/ 	.byte	0x04
	.zero		1


	//   ....[59]....
        /*0494*/ 	.word	0x00002af0
        /*0498*/ 	.word	0x000000ff
        /*049c*/ 	.word	0x00000000
        /*04a0*/ 	.short	0x010a
        /*04a2*/ 	.byte	0x04
	.zero		1


	//   ....[60]....
        /*04a4*/ 	.word	0x00002b90
        /*04a8*/ 	.word	0x000000ff
        /*04ac*/ 	.word	0x00000000
        /*04b0*/ 	.short	0x010a
        /*04b2*/ 	.byte	0x04
	.zero		1


	//   ....[61]....
        /*04b4*/ 	.word	0x00002c30
        /*04b8*/ 	.word	0x000000ff
        /*04bc*/ 	.word	0x00000000
        /*04c0*/ 	.short	0x010a
        /*04c2*/ 	.byte	0x04
	.zero		1


	//   ....[62]....
        /*04c4*/ 	.word	0x00002cd0
        /*04c8*/ 	.word	0x000000ff
        /*04cc*/ 	.word	0x00000000
        /*04d0*/ 	.short	0x010a
        /*04d2*/ 	.byte	0x04
	.zero		1


	//   ....[63]....
        /*04d4*/ 	.word	0x00002d70
        /*04d8*/ 	.word	0x000000ff
        /*04dc*/ 	.word	0x00000000
        /*04e0*/ 	.short	0x010a
        /*04e2*/ 	.byte	0x04
	.zero		1


	//   ....[64]....
        /*04e4*/ 	.word	0x00002e10
        /*04e8*/ 	.word	0x000000ff
        /*04ec*/ 	.word	0x00000000
        /*04f0*/ 	.short	0x010a
        /*04f2*/ 	.byte	0x04
	.zero		1


	//   ....[65]....
        /*04f4*/ 	.word	0x00002eb0
        /*04f8*/ 	.word	0x000000ff
        /*04fc*/ 	.word	0x00000000
        /*0500*/ 	.short	0x010a
        /*0502*/ 	.byte	0x04
	.zero		1


	//   ....[66]....
        /*0504*/ 	.word	0x00002f50
        /*0508*/ 	.word	0x000000ff
        /*050c*/ 	.word	0x00000000
        /*0510*/ 	.short	0x010a
        /*0512*/ 	.byte	0x04
	.zero		1


	//   ....[67]....
        /*0514*/ 	.word	0x00002ff0
        /*0518*/ 	.word	0x000000ff
        /*051c*/ 	.word	0x00000000
        /*0520*/ 	.short	0x010a
        /*0522*/ 	.byte	0x04
	.zero		1


	//   ....[68]....
        /*0524*/ 	.word	0x00003090
        /*0528*/ 	.word	0x000000ff
        /*052c*/ 	.word	0x00000000
        /*0530*/ 	.short	0x010a
        /*0532*/ 	.byte	0x04
	.zero		1


	//   ....[69]....
        /*0534*/ 	.word	0x00003130
        /*0538*/ 	.word	0x000000ff
        /*053c*/ 	.word	0x00000000
        /*0540*/ 	.short	0x010a
        /*0542*/ 	.byte	0x04
	.zero		1


	//   ....[70]....
        /*0544*/ 	.word	0x000031e0
        /*0548*/ 	.word	0x00000000
        /*054c*/ 	.word	0x00000000
        /*0550*/ 	.short	0x010a
        /*0552*/ 	.byte	0xff
	.zero		1


	//   ....[71]....
        /*0554*/ 	.word	0x00003310
        /*0558*/ 	.word	0x000000ff
        /*055c*/ 	.word	0x00000148
        /*0560*/ 	.short	0x010a
        /*0562*/ 	.byte	0x2d
	.zero		1


	//   ....[72]....
        /*0564*/ 	.word	0x000033b0
        /*0568*/ 	.word	0x000000ff
        /*056c*/ 	.word	0x00000140
        /*0570*/ 	.short	0x010a
        /*0572*/ 	.byte	0x2d
	.zero		1


	//   ....[73]....
        /*0574*/ 	.word	0x00003450
        /*0578*/ 	.word	0x000000ff
        /*057c*/ 	.word	0x00000000
        /*0580*/ 	.short	0x0101
        /*0582*/ 	.byte	0x06
	.zero		1


	//   ....[74]....
        /*0584*/ 	.word	0x00003490
        /*0588*/ 	.word	0x000000ff
        /*058c*/ 	.word	0x00000148
        /*0590*/ 	.short	0x0106
        /*0592*/ 	.byte	0x2d
	.zero		1


	//   ....[75]....
        /*0594*/ 	.word	0x000034d0
        /*0598*/ 	.word	0x00000000
        /*059c*/ 	.word	0x00000148
        /*05a0*/ 	.short	0x010a
        /*05a2*/ 	.byte	0xff
	.zero		1


	//   ....[76]....
        /*05a4*/ 	.word	0x000039d0
        /*05a8*/ 	.word	0x000000ff
        /*05ac*/ 	.word	0x00000140
        /*05b0*/ 	.short	0x010a
        /*05b2*/ 	.byte	0x06
	.zero		1


	//   ....[77]....
        /*05b4*/ 	.word	0x00003a80
        /*05b8*/ 	.word	0x000000ff
        /*05bc*/ 	.word	0x00000000
        /*05c0*/ 	.short	0x0101
        /*05c2*/ 	.byte	0x05
	.zero		1


	//   ....[78]....
        /*05c4*/ 	.word	0x00003a90
        /*05c8*/ 	.word	0x000000ff
        /*05cc*/ 	.word	0x00000160
        /*05d0*/ 	.short	0x010a
        /*05d2*/ 	.byte	0x08
	.zero		1


	//   ....[79]....
        /*05d4*/ 	.word	0x00003b50
        /*05d8*/ 	.word	0x000000ff
        /*05dc*/ 	.word	0x00000000
        /*05e0*/ 	.short	0x010a
        /*05e2*/ 	.byte	0x04
	.zero		1


	//   ....[80]....
        /*05e4*/ 	.word	0x00003b90
        /*05e8*/ 	.word	0x000000ff
        /*05ec*/ 	.word	0x00000000
        /*05f0*/ 	.short	0x010a
        /*05f2*/ 	.byte	0x07
	.zero		1


	//   ....[81]....
        /*05f4*/ 	.word	0x00003cc0
        /*05f8*/ 	.word	0x000000ff
        /*05fc*/ 	.word	0x00000000
        /*0600*/ 	.short	0x010a
        /*0602*/ 	.byte	0x04
	.zero		1


	//   ....[82]....
        /*0604*/ 	.word	0x00003f10
        /*0608*/ 	.word	0x000000ff
        /*060c*/ 	.word	0x00000000
        /*0610*/ 	.short	0x010a
        /*0612*/ 	.byte	0x05
	.zero		1


	//   ....[83]....
        /*0614*/ 	.word	0x00003fa0
        /*0618*/ 	.word	0x000000ff
        /*061c*/ 	.word	0x00000000
        /*0620*/ 	.short	0x010a
        /*0622*/ 	.byte	0x07
	.zero		1


	//   ....[84]....
        /*0624*/ 	.word	0x00004440
        /*0628*/ 	.word	0x000000ff
        /*062c*/ 	.word	0x00000140
        /*0630*/ 	.short	0x010a
        /*0632*/ 	.byte	0x07
	.zero		1


	//   ....[85]....
        /*0634*/ 	.word	0x000044e0
        /*0638*/ 	.word	0x000000ff
        /*063c*/ 	.word	0x00000000
        /*0640*/ 	.short	0x0101
        /*0642*/ 	.byte	0x06
	.zero		1


	//   ....[86]....
        /*0644*/ 	.word	0x00004800
        /*0648*/ 	.word	0x000000ff
        /*064c*/ 	.word	0x00000138
        /*0650*/ 	.short	0x010a
        /*0652*/ 	.byte	0x07
	.zero		1


	//   ....[87]....
        /*0654*/ 	.word	0x00004a20
        /*0658*/ 	.word	0x000000ff
        /*065c*/ 	.word	0x00000118
        /*0660*/ 	.short	0x010a
        /*0662*/ 	.byte	0x11
	.zero		1


	//   ....[88]....
        /*0664*/ 	.word	0x00004d10
        /*0668*/ 	.word	0x000000ff
        /*066c*/ 	.word	0x00000100
        /*0670*/ 	.short	0x010b
        /*0672*/ 	.byte	0x11
	.zero		1


	//   ....[89]....
        /*0674*/ 	.word	0x00004d60
        /*0678*/ 	.word	0x000000ff
        /*067c*/ 	.word	0x00000000
        /*0680*/ 	.short	0x0101
        /*0682*/ 	.byte	0x13
	.zero		1


	//   ....[90]....
        /*0684*/ 	.word	0x00004da0
        /*0688*/ 	.word	0x000000ff
        /*068c*/ 	.word	0x00000118
        /*0690*/ 	.short	0x010a
        /*0692*/ 	.byte	0x0e
	.zero		1


	//   ....[91]....
        /*0694*/ 	.word	0x00004fd0
        /*0698*/ 	.word	0x000000ff
        /*069c*/ 	.word	0x00000100
        /*06a0*/ 	.short	0x010b
        /*06a2*/ 	.byte	0x0e
	.zero		1


	//   ....[92]....
        /*06a4*/ 	.word	0x00004ff0
        /*06a8*/ 	.word	0x000000ff
        /*06ac*/ 	.word	0x00000000
        /*06b0*/ 	.short	0x0101
        /*06b2*/ 	.byte	0x12
	.zero		1


	//   ....[93]....
        /*06b4*/ 	.word	0x00005050
        /*06b8*/ 	.word	0x000000ff
        /*06bc*/ 	.word	0x00000000
        /*06c0*/ 	.short	0x010a
        /*06c2*/ 	.byte	0x04
	.zero		1


	//   ....[94]....
        /*06c4*/ 	.word	0x00005120
        /*06c8*/ 	.word	0x00000002
        /*06cc*/ 	.word	0x00000000
        /*06d0*/ 	.short	0x010a
        /*06d2*/ 	.byte	0xff
	.zero		1


	//   ....[95]....
        /*06d4*/ 	.word	0x00005190
        /*06d8*/ 	.word	0x00000004
        /*06dc*/ 	.word	0x00000000
        /*06e0*/ 	.short	0x010a
        /*06e2*/ 	.byte	0xff
	.zero		1


	//   ....[96]....
        /*06e4*/ 	.word	0x00005510
        /*06e8*/ 	.word	0x000000ff
        /*06ec*/ 	.word	0x00000140
        /*06f0*/ 	.short	0x010a
        /*06f2*/ 	.byte	0x34
	.zero		1


	//   ....[97]....
        /*06f4*/ 	.word	0x00005630
        /*06f8*/ 	.word	0x000000ff
        /*06fc*/ 	.word	0x00000000
        /*0700*/ 	.short	0x0101
        /*0702*/ 	.byte	0x04
	.zero		1


	//   ....[98]....
        /*0704*/ 	.word	0x00006040
        /*0708*/ 	.word	0x00000000
        /*070c*/ 	.word	0x00000100
        /*0710*/ 	.short	0x010a
        /*0712*/ 	.byte	0xff
	.zero		1


	//   ....[99]....
        /*0714*/ 	.word	0x00006150
        /*0718*/ 	.word	0x00000041
        /*071c*/ 	.word	0x00000150
        /*0720*/ 	.short	0x010a
        /*0722*/ 	.byte	0xff
	.zero		1


	//   ....[100]....
        /*0724*/ 	.word	0x00006240
        /*0728*/ 	.word	0x00000000
        /*072c*/ 	.word	0x00000100
        /*0730*/ 	.short	0x010a
        /*0732*/ 	.byte	0xff
	.zero		1


	//   ....[101]....
        /*0734*/ 	.word	0x00006370
        /*0738*/ 	.word	0x00000041
        /*073c*/ 	.word	0x00000150
        /*0740*/ 	.short	0x010a
        /*0742*/ 	.byte	0xff
	.zero		1


	//   ....[102]....
        /*0744*/ 	.word	0x00006ed0
        /*0748*/ 	.word	0x00000000
        /*074c*/ 	.word	0x00000000
        /*0750*/ 	.short	0x0101
        /*0752*/ 	.byte	0xff
	.zero		1


	//   ....[103]....
        /*0754*/ 	.word	0x00006ee0
        /*0758*/ 	.word	0x00000003
        /*075c*/ 	.word	0x00000100
        /*0760*/ 	.short	0x010a
        /*0762*/ 	.byte	0xff
	.zero		1


	//   ....[104]....
        /*0764*/ 	.word	0x00006fb0
        /*0768*/ 	.word	0x00000003
        /*076c*/ 	.word	0x00000100
        /*0770*/ 	.short	0x010a
        /*0772*/ 	.byte	0xff
	.zero		1


	//   ....[105]....
        /*0774*/ 	.word	0x00007300
        /*0778*/ 	.word	0x000000ff
        /*077c*/ 	.word	0x00000000
        /*0780*/ 	.short	0x0101
        /*0782*/ 	.byte	0x06
	.zero		1


	//   ....[106]....
        /*0784*/ 	.word	0x00007ca0
        /*0788*/ 	.word	0x00000000
        /*078c*/ 	.word	0x00000000
        /*0790*/ 	.short	0x0101
        /*0792*/ 	.byte	0xff
	.zero		1


	//   ....[107]....
        /*0794*/ 	.word	0x00007ee0
        /*0798*/ 	.word	0x000000ff
        /*079c*/ 	.word	0x00000000
        /*07a0*/ 	.short	0x0101
        /*07a2*/ 	.byte	0x04
	.zero		1


	//   ....[108]....
        /*07a4*/ 	.word	0x00007f10
        /*07a8*/ 	.word	0x00000002
        /*07ac*/ 	.word	0x00000080
        /*07b0*/ 	.short	0x010a
        /*07b2*/ 	.byte	0xff
	.zero		1


	//   ....[109]....
        /*07b4*/ 	.word	0x00007f70
        /*07b8*/ 	.word	0x00000002
        /*07bc*/ 	.word	0x00000080
        /*07c0*/ 	.short	0x010a
        /*07c2*/ 	.byte	0xff
	.zero		1


	//   ....[110]....
        /*07c4*/ 	.word	0x00007fd0
        /*07c8*/ 	.word	0x00000002
        /*07cc*/ 	.word	0x00000140
        /*07d0*/ 	.short	0x010a
        /*07d2*/ 	.byte	0xff
	.zero		1


	//   ....[111]....
        /*07d4*/ 	.word	0x00008030
        /*07d8*/ 	.word	0x00000000
        /*07dc*/ 	.word	0x00000000
        /*07e0*/ 	.short	0x010a
        /*07e2*/ 	.byte	0xff
	.zero		1


	//   ....[112]....
        /*07e4*/ 	.word	0x00008090
        /*07e8*/ 	.word	0x00000000
        /*07ec*/ 	.word	0x00000000
        /*07f0*/ 	.short	0x010a
        /*07f2*/ 	.byte	0xff
	.zero		1


	//   ....[113]....
        /*07f4*/ 	.word	0x000080f0
        /*07f8*/ 	.word	0x00000000
        /*07fc*/ 	.word	0x00000000
        /*0800*/ 	.short	0x010a
        /*0802*/ 	.byte	0xff
	.zero		1


	//   ....[114]....
        /*0804*/ 	.word	0x00008150
        /*0808*/ 	.word	0x00000000
        /*080c*/ 	.word	0x00000000
        /*0810*/ 	.short	0x010a
        /*0812*/ 	.byte	0xff
	.zero		1


	//   ....[115]....
        /*0814*/ 	.word	0x000081b0
        /*0818*/ 	.word	0x00000000
        /*081c*/ 	.word	0x00000000
        /*0820*/ 	.short	0x010a
        /*0822*/ 	.byte	0xff
	.zero		1


	//   ....[116]....
        /*0824*/ 	.word	0x00008210
        /*0828*/ 	.word	0x00000000
        /*082c*/ 	.word	0x00000000
        /*0830*/ 	.short	0x010a
        /*0832*/ 	.byte	0xff
	.zero		1


	//   ....[117]....
        /*0834*/ 	.word	0x00008270
        /*0838*/ 	.word	0x00000000
        /*083c*/ 	.word	0x00000000
        /*0840*/ 	.short	0x010a
        /*0842*/ 	.byte	0xff
	.zero		1


	//   ....[118]....
        /*0844*/ 	.word	0x000082d0
        /*0848*/ 	.word	0x00000000
        /*084c*/ 	.word	0x00000000
        /*0850*/ 	.short	0x010a
        /*0852*/ 	.byte	0xff
	.zero		1


	//   ....[119]....
        /*0854*/ 	.word	0x00008330
        /*0858*/ 	.word	0x00000000
        /*085c*/ 	.word	0x00000000
        /*0860*/ 	.short	0x010a
        /*0862*/ 	.byte	0xff
	.zero		1


	//   ....[120]....
        /*0864*/ 	.word	0x00008390
        /*0868*/ 	.word	0x00000000
        /*086c*/ 	.word	0x00000000
        /*0870*/ 	.short	0x010a
        /*0872*/ 	.byte	0xff
	.zero		1


	//   ....[121]....
        /*0874*/ 	.word	0x000083f0
        /*0878*/ 	.word	0x00000000
        /*087c*/ 	.word	0x00000000
        /*0880*/ 	.short	0x010a
        /*0882*/ 	.byte	0xff
	.zero		1


	//   ....[122]....
        /*0884*/ 	.word	0x00008450
        /*0888*/ 	.word	0x00000000
        /*088c*/ 	.word	0x00000000
        /*0890*/ 	.short	0x010a
        /*0892*/ 	.byte	0xff
	.zero		1


	//   ....[123]....
        /*0894*/ 	.word	0x000084b0
        /*0898*/ 	.word	0x00000000
        /*089c*/ 	.word	0x00000000
        /*08a0*/ 	.short	0x010a
        /*08a2*/ 	.byte	0xff
	.zero		1


	//   ....[124]....
        /*08a4*/ 	.word	0x00008510
        /*08a8*/ 	.word	0x00000000
        /*08ac*/ 	.word	0x00000000
        /*08b0*/ 	.short	0x010a
        /*08b2*/ 	.byte	0xff
	.zero		1


	//   ....[125]....
        /*08b4*/ 	.word	0x00008570
        /*08b8*/ 	.word	0x00000000
        /*08bc*/ 	.word	0x00000000
        /*08c0*/ 	.short	0x010a
        /*08c2*/ 	.byte	0xff
	.zero		1


	//   ....[126]....
        /*08c4*/ 	.word	0x000085d0
        /*08c8*/ 	.word	0x00000004
        /*08cc*/ 	.word	0x00000148
        /*08d0*/ 	.short	0x010a
        /*08d2*/ 	.byte	0xff
	.zero		1


	//   ....[127]....
        /*08d4*/ 	.word	0x00008630
        /*08d8*/ 	.word	0x00000004
        /*08dc*/ 	.word	0x00000140
        /*08e0*/ 	.short	0x010a
        /*08e2*/ 	.byte	0xff
	.zero		1


	//   ....[128]....
        /*08e4*/ 	.word	0x00008690
        /*08e8*/ 	.word	0x00000000
        /*08ec*/ 	.word	0x00000140
        /*08f0*/ 	.short	0x010a
        /*08f2*/ 	.byte	0xff
	.zero		1


	//   ....[129]....
        /*08f4*/ 	.word	0x000086f0
        /*08f8*/ 	.word	0x00000004
        /*08fc*/ 	.word	0x00000160
        /*0900*/ 	.short	0x010a
        /*0902*/ 	.byte	0xff
	.zero		1


	//   ....[130]....
        /*0904*/ 	.word	0x00008750
        /*0908*/ 	.word	0x00000000
        /*090c*/ 	.word	0x00000000
        /*0910*/ 	.short	0x010a
        /*0912*/ 	.byte	0xff
	.zero		1


	//   ....[131]....
        /*0914*/ 	.word	0x000087b0
        /*0918*/ 	.word	0x00000000
        /*091c*/ 	.word	0x00000000
        /*0920*/ 	.short	0x010a
        /*0922*/ 	.byte	0xff
	.zero		1


	//   ....[132]....
        /*0924*/ 	.word	0x00008810
        /*0928*/ 	.word	0x00000000
        /*092c*/ 	.word	0x00000000
        /*0930*/ 	.short	0x010a
        /*0932*/ 	.byte	0xff
	.zero		1


	//   ....[133]....
        /*0934*/ 	.word	0x00008870
        /*0938*/ 	.word	0x00000000
        /*093c*/ 	.word	0x00000140
        /*0940*/ 	.short	0x010a
        /*0942*/ 	.byte	0xff
	.zero		1


	//   ....[134]....
        /*0944*/ 	.word	0x000088d0
        /*0948*/ 	.word	0x00000000
        /*094c*/ 	.word	0x00000138
        /*0950*/ 	.short	0x010a
        /*0952*/ 	.byte	0xff
	.zero		1


	//   ....[135]....
        /*0954*/ 	.word	0x00008930
        /*0958*/ 	.word	0x00000002
        /*095c*/ 	.word	0x00000118
        /*0960*/ 	.short	0x010a
        /*0962*/ 	.byte	0xff
	.zero		1


	//   ....[136]....
        /*0964*/ 	.word	0x00008990
        /*0968*/ 	.word	0x00000000
        /*096c*/ 	.word	0x00000118
        /*0970*/ 	.short	0x010a
        /*0972*/ 	.byte	0xff
	.zero		1


	//   ....[137]....
        /*0974*/ 	.word	0x000089f0
        /*0978*/ 	.word	0x00000000
        /*097c*/ 	.word	0x00000000
        /*0980*/ 	.short	0x010a
        /*0982*/ 	.byte	0xff
	.zero		1


	//   ....[138]....
        /*0984*/ 	.word	0x00008a40
        /*0988*/ 	.word	0x00000002
        /*098c*/ 	.word	0x00000000
        /*0990*/ 	.short	0x010a
        /*0992*/ 	.byte	0xff
	.zero		1


	//   ....[139]....
        /*0994*/ 	.word	0x00008aa0
        /*0998*/ 	.word	0x00000000
        /*099c*/ 	.word	0x00000140
        /*09a0*/ 	.short	0x010a
        /*09a2*/ 	.byte	0xff
	.zero		1


	//   ....[140]....
        /*09a4*/ 	.word	0x00008af0
        /*09a8*/ 	.word	0x00000000
        /*09ac*/ 	.word	0x00000100
        /*09b0*/ 	.short	0x010a
        /*09b2*/ 	.byte	0xff
	.zero		1


	//   ....[141]....
        /*09b4*/ 	.word	0x00008b40
        /*09b8*/ 	.word	0x00000041
        /*09bc*/ 	.word	0x00000150
        /*09c0*/ 	.short	0x010a
        /*09c2*/ 	.byte	0xff
	.zero		1


	//   ....[142]....
        /*09c4*/ 	.word	0x00008b90
        /*09c8*/ 	.word	0x00000003
        /*09cc*/ 	.word	0x00000100
        /*09d0*/ 	.short	0x010a
        /*09d2*/ 	.byte	0xff
	.zero		1


	//----- nvinfo : EIATTR_NUM_MBARRIERS
	.align		4
.L_47:
        /*09d4*/ 	.byte	0x03, 0x38
        /*09d6*/ 	.short	0x002e


	//----- nvinfo : EIATTR_EXIT_INSTR_OFFSETS
	.align		4
        /*09d8*/ 	.byte	0x04, 0x1c
        /*09da*/ 	.short	(.L_49 - .L_48)


	//   ....[0]....
.L_48:
        /*09dc*/ 	.word	0x00003210


	//   ....[1]....
        /*09e0*/ 	.word	0x000034a0


	//   ....[2]....
        /*09e4*/ 	.word	0x00003500


	//   ....[3]....
        /*09e8*/ 	.word	0x00004210


	//   ....[4]....
        /*09ec*/ 	.word	0x000051c0


	//   ....[5]....
        /*09f0*/ 	.word	0x00005200


	//   ....[6]....
        /*09f4*/ 	.word	0x00007dd0


	//   ....[7]....
        /*09f8*/ 	.word	0x00007e50


	//   ....[8]....
        /*09fc*/ 	.word	0x00007e80


	//   ....[9]....
        /*0a00*/ 	.word	0x00007ef0


	//----- nvinfo : EIATTR_MAX_THREADS
	.align		4
.L_49:
        /*0a04*/ 	.byte	0x04, 0x05
        /*0a06*/ 	.short	(.L_51 - .L_50)
.L_50:
        /*0a08*/ 	.word	0x00000100
        /*0a0c*/ 	.word	0x00000001
        /*0a10*/ 	.word	0x00000001


	//----- nvinfo : EIATTR_CRS_STACK_SIZE
	.align		4
.L_51:
        /*0a14*/ 	.byte	0x04, 0x1e
        /*0a16*/ 	.short	(.L_53 - .L_52)
.L_52:
        /*0a18*/ 	.word	0x00000000


	//----- nvinfo : EIATTR_CBANK_PARAM_SIZE
	.align		4
.L_53:
        /*0a1c*/ 	.byte	0x03, 0x19
        /*0a1e*/ 	.short	0x0800


	//----- nvinfo : EIATTR_PARAM_CBANK
	.align		4
        /*0a20*/ 	.byte	0x04, 0x0a
        /*0a22*/ 	.short	(.L_55 - .L_54)
	.align		4
.L_54:
        /*0a24*/ 	.word	index@(.nv.constant0._ZN7cutlass13device_kernelINS_4conv6kernel13ConvUniversalINS1_16ConvProblemShapeILNS1_8OperatorE1ELi2EEENS1_10collective14CollectiveConvINS1_47MainloopSm100TmaUmmaWarpSpecializedImplicitGemmILS5_1ELi16ELi2ELi1ELi2EN4cute5tupleIJNSA_1CILi1EEESD_SD_EEEEENSB_IJNSC_ILi128EEENSC_ILi64EEENSB_IJNSC_ILi32EEEEEEEEENS_6half_tESL_NSA_8TiledMMAINSA_8MMA_AtomIJNSA_20SM100_MMA_F16BF16_SSISL_SL_fLi128ELi64ELNSA_4UMMA5MajorE0ELSQ_1ELNSP_7ScaleInE0ELSR_0EEEEEENSA_6LayoutISE_NSB_IJNSC_ILi0EEESV_SV_EEEEENSB_IJNSA_10UnderscoreESY_SY_EEEEENS7_6detail27Sm100ImplicitGemmTileTraitsINSA_20SM90_TMA_LOAD_IM2COLENSA_14ComposedLayoutINSA_7SwizzleILi2ELi4ELi3EEENSA_18smem_ptr_flag_bitsILi16EEENSU_INSB_IJNSC_ILi8EEESI_EEENSB_IJSI_SD_EEEEEEEvEENS12_INSA_13SM90_TMA_LOADENS14_INS15_ILi3ELi4ELi3EEES18_NSU_INSB_IJSH_S19_EEENSB_IJSD_SH_EEEEEEEvEEEENS_8epilogue10collective18CollectiveEpilogueINS1N_23Sm100TmaWarpSpecializedILi3ELi2ELi32ELb1ELb0EEEJSK_NSB_IJNSU_ISG_SD_EENSU_ISI_SD_EEEEESL_NSB_IJNSB_IJlllEEESD_SV_EEESL_S1W_NS1N_6fusion15FusionCallbacksIS1R_NS1X_17LinearCombinationISL_fSL_fLNS_15FloatRoundStyleE2EEESK_S1U_JEEENSA_5SM1004TMEM4LOAD26SM100_TMEM_LOAD_32dp32b32xES13_S1D_NSA_39AutoVectorizingCopyWithAssumedAlignmentILi128EEENSA_21SM90_TMA_STORE_IM2COLES1D_S28_S28_EEEvvEEEEvNT_6ParamsE)
        /*0a28*/ 	.short	0x0380
        /*0a2a*/ 	.short	0x0800


	//----- nvinfo : EIATTR_SW_WAR
	.align		4
.L_55:
        /*0a2c*/ 	.byte	0x04, 0x36
        /*0a2e*/ 	.short	(.L_57 - .L_56)
.L_56:
        /*0a30*/ 	.word	0x00000008
.L_57:


//--------------------- .nv.callgraph             --------------------------
	.section	.nv.callgraph,"",@"SHT_CUDA_CALLGRAPH"
	.align	4
	.sectionentsize	8
	.align		4
        /*0000*/ 	.word	0x00000000
	.align		4
        /*0004*/ 	.word	0xffffffff
	.align		4
        /*0008*/ 	.word	index@(_ZN7cutlass13device_kernelINS_4conv6kernel13ConvUniversalINS1_16ConvProblemShapeILNS1_8OperatorE1ELi2EEENS1_10collective14CollectiveConvINS1_47MainloopSm100TmaUmmaWarpSpecializedImplicitGemmILS5_1ELi16ELi2ELi1ELi2EN4cute5tupleIJNSA_1CILi1EEESD_SD_EEEEENSB_IJNSC_ILi128EEENSC_ILi64EEENSB_IJNSC_ILi32EEEEEEEEENS_6half_tESL_NSA_8TiledMMAINSA_8MMA_AtomIJNSA_20SM100_MMA_F16BF16_SSISL_SL_fLi128ELi64ELNSA_4UMMA5MajorE0ELSQ_1ELNSP_7ScaleInE0ELSR_0EEEEEENSA_6LayoutISE_NSB_IJNSC_ILi0EEESV_SV_EEEEENSB_IJNSA_10UnderscoreESY_SY_EEEEENS7_6detail27Sm100ImplicitGemmTileTraitsINSA_20SM90_TMA_LOAD_IM2COLENSA_14ComposedLayoutINSA_7SwizzleILi2ELi4ELi3EEENSA_18smem_ptr_flag_bitsILi16EEENSU_INSB_IJNSC_ILi8EEESI_EEENSB_IJSI_SD_EEEEEEEvEENS12_INSA_13SM90_TMA_LOADENS14_INS15_ILi3ELi4ELi3EEES18_NSU_INSB_IJSH_S19_EEENSB_IJSD_SH_EEEEEEEvEEEENS_8epilogue10collective18CollectiveEpilogueINS1N_23Sm100TmaWarpSpecializedILi3ELi2ELi32ELb1ELb0EEEJSK_NSB_IJNSU_ISG_SD_EENSU_ISI_SD_EEEEESL_NSB_IJNSB_IJlllEEESD_SV_EEESL_S1W_NS1N_6fusion15FusionCallbacksIS1R_NS1X_17LinearCombinationISL_fSL_fLNS_15FloatRoundStyleE2EEESK_S1U_JEEENSA_5SM1004TMEM4LOAD26SM100_TMEM_LOAD_32dp32b32xES13_S1D_NSA_39AutoVectorizingCopyWithAssumedAlignmentILi128EEENSA_21SM90_TMA_STORE_IM2COLES1D_S28_S28_EEEvvEEEEvNT_6ParamsE)
	.align		4
        /*000c*/ 	.word	index@(__assertfail)
	.align		4
        /*0010*/ 	.word	0x00000000
	.align		4
        /*0014*/ 	.word	0xfffffffe
	.align		4
        /*0018*/ 	.word	0x00000000
	.align		4
        /*001c*/ 	.word	0xfffffffd
	.align		4
        /*0020*/ 	.word	0x00000000
	.align		4
        /*0024*/ 	.word	0xfffffffc


//--------------------- .nv.constant4             --------------------------
	.section	.nv.constant4,"a",@progbits
	.align	8
	.align		8
.nv.constant4:
        /*0000*/ 	.dword	__assertfail
	.align		8
        /*0008*/ 	.dword	__unnamed_1
	.align		8
        /*0010*/ 	.dword	__unnamed_2
	.align		8
        /*0018*/ 	.dword	_ZN39_INTERNAL_a08db29d_4_k_cu_28598854_30304cuda3std3__45__cpo5beginE
	.align		8
        /*0020*/ 	.dword	_ZN39_INTERNAL_a08db29d_4_k_cu_28598854_30304cuda3std3__45__cpo3endE
	.align		8
        /*0028*/ 	.dword	_ZN39_INTERNAL_a08db29d_4_k_cu_28598854_30304cuda3std3__45__cpo6cbeginE
	.align		8
        /*0030*/ 	.dword	_ZN39_INTERNAL_a08db29d_4_k_cu_28598854_30304cuda3std3__45__cpo4cendE
	.align		8
        /*0038*/ 	.dword	_ZN39_INTERNAL_a08db29d_4_k_cu_28598854_30304cuda3std3__441_GLOBAL__N__a08db29d_4_k_cu_28598854_30306ignoreE
	.align		8
        /*0040*/ 	.dword	_ZN39_INTERNAL_a08db29d_4_k_cu_28598854_30304cuda3std3__419piecewise_constructE
	.align		8
        /*0048*/ 	.dword	_ZN39_INTERNAL_a08db29d_4_k_cu_28598854_30304cuda3std3__48in_placeE
	.align		8
        /*0050*/ 	.dword	_ZN39_INTERNAL_a08db29d_4_k_cu_28598854_30304cuda3std6ranges3__45__cpo4swapE
	.align		8
        /*0058*/ 	.dword	_ZN39_INTERNAL_a08db29d_4_k_cu_28598854_30304cuda3std6ranges3__45__cpo9iter_moveE
	.align		8
        /*0060*/ 	.dword	_ZN39_INTERNAL_a08db29d_4_k_cu_28598854_30304cute7productE
	.align		8
        /*0068*/ 	.dword	_ZN39_INTERNAL_a08db29d_4_k_cu_28598854_30304cute1_E
	.align		8
        /*0070*/ 	.dword	$str$27
	.align		8
        /*0078*/ 	.dword	$str$28
	.align		8
        /*0080*/ 	.dword	$str$29
	.align		8
        /*0088*/ 	.dword	$str$30


//--------------------- .text._ZN7cutlass13device_kernelINS_4conv6kernel13ConvUniversalINS1_16ConvProblemShapeILNS1_8OperatorE1ELi2EEENS1_10collective14CollectiveConvINS1_47MainloopSm100TmaUmmaWarpSpecializedImplicitGemmILS5_1ELi16ELi2ELi1ELi2EN4cute5tupleIJNSA_1CILi1EEESD_SD_EEEEENSB_IJNSC_ILi128EEENSC_ILi64EEENSB_IJNSC_ILi32EEEEEEEEENS_6half_tESL_NSA_8TiledMMAINSA_8MMA_AtomIJNSA_20SM100_MMA_F16BF16_SSISL_SL_fLi128ELi64ELNSA_4UMMA5MajorE0ELSQ_1ELNSP_7ScaleInE0ELSR_0EEEEEENSA_6LayoutISE_NSB_IJNSC_ILi0EEESV_SV_EEEEENSB_IJNSA_10UnderscoreESY_SY_EEEEENS7_6detail27Sm100ImplicitGemmTileTraitsINSA_20SM90_TMA_LOAD_IM2COLENSA_14ComposedLayoutINSA_7SwizzleILi2ELi4ELi3EEENSA_18smem_ptr_flag_bitsILi16EEENSU_INSB_IJNSC_ILi8EEESI_EEENSB_IJSI_SD_EEEEEEEvEENS12_INSA_13SM90_TMA_LOADENS14_INS15_ILi3ELi4ELi3EEES18_NSU_INSB_IJSH_S19_EEENSB_IJSD_SH_EEEEEEEvEEEENS_8epilogue10collective18CollectiveEpilogueINS1N_23Sm100TmaWarpSpecializedILi3ELi2ELi32ELb1ELb0EEEJSK_NSB_IJNSU_ISG_SD_EENSU_ISI_SD_EEEEESL_NSB_IJNSB_IJlllEEESD_SV_EEESL_S1W_NS1N_6fusion15FusionCallbacksIS1R_NS1X_17LinearCombinationISL_fSL_fLNS_15FloatRoundStyleE2EEESK_S1U_JEEENSA_5SM1004TMEM4LOAD26SM100_TMEM_LOAD_32dp32b32xES13_S1D_NSA_39AutoVectorizingCopyWithAssumedAlignmentILi128EEENSA_21SM90_TMA_STORE_IM2COLES1D_S28_S28_EEEvvEEEEvNT_6ParamsE --------------------------
	.section	.text._ZN7cutlass13device_kernelINS_4conv6kernel13ConvUniversalINS1_16ConvProblemShapeILNS1_8OperatorE1ELi2EEENS1_10collective14CollectiveConvINS1_47MainloopSm100TmaUmmaWarpSpecializedImplicitGemmILS5_1ELi16ELi2ELi1ELi2EN4cute5tupleIJNSA_1CILi1EEESD_SD_EEEEENSB_IJNSC_ILi128EEENSC_ILi64EEENSB_IJNSC_ILi32EEEEEEEEENS_6half_tESL_NSA_8TiledMMAINSA_8MMA_AtomIJNSA_20SM100_MMA_F16BF16_SSISL_SL_fLi128ELi64ELNSA_4UMMA5MajorE0ELSQ_1ELNSP_7ScaleInE0ELSR_0EEEEEENSA_6LayoutISE_NSB_IJNSC_ILi0EEESV_SV_EEEEENSB_IJNSA_10UnderscoreESY_SY_EEEEENS7_6detail27Sm100ImplicitGemmTileTraitsINSA_20SM90_TMA_LOAD_IM2COLENSA_14ComposedLayoutINSA_7SwizzleILi2ELi4ELi3EEENSA_18smem_ptr_flag_bitsILi16EEENSU_INSB_IJNSC_ILi8EEESI_EEENSB_IJSI_SD_EEEEEEEvEENS12_INSA_13SM90_TMA_LOADENS14_INS15_ILi3ELi4ELi3EEES18_NSU_INSB_IJSH_S19_EEENSB_IJSD_SH_EEEEEEEvEEEENS_8epilogue10collective18CollectiveEpilogueINS1N_23Sm100TmaWarpSpecializedILi3ELi2ELi32ELb1ELb0EEEJSK_NSB_IJNSU_ISG_SD_EENSU_ISI_SD_EEEEESL_NSB_IJNSB_IJlllEEESD_SV_EEESL_S1W_NS1N_6fusion15FusionCallbacksIS1R_NS1X_17LinearCombinationISL_fSL_fLNS_15FloatRoundStyleE2EEESK_S1U_JEEENSA_5SM1004TMEM4LOAD26SM100_TMEM_LOAD_32dp32b32xES13_S1D_NSA_39AutoVectorizingCopyWithAssumedAlignmentILi128EEENSA_21SM90_TMA_STORE_IM2COLES1D_S28_S28_EEEvvEEEEvNT_6ParamsE,"ax",@progbits
	.align	128
.text._ZN7cutlass13device_kernelINS_4conv6kernel13ConvUniversalINS1_16ConvProblemShapeILNS1_8OperatorE1ELi2EEENS1_10collective14CollectiveConvINS1_47MainloopSm100TmaUmmaWarpSpecializedImplicitGemmILS5_1ELi16ELi2ELi1ELi2EN4cute5tupleIJNSA_1CILi1EEESD_SD_EEEEENSB_IJNSC_ILi128EEENSC_ILi64EEENSB_IJNSC_ILi32EEEEEEEEENS_6half_tESL_NSA_8TiledMMAINSA_8MMA_AtomIJNSA_20SM100_MMA_F16BF16_SSISL_SL_fLi128ELi64ELNSA_4UMMA5MajorE0ELSQ_1ELNSP_7ScaleInE0ELSR_0EEEEEENSA_6LayoutISE_NSB_IJNSC_ILi0EEESV_SV_EEEEENSB_IJNSA_10UnderscoreESY_SY_EEEEENS7_6detail27Sm100ImplicitGemmTileTraitsINSA_20SM90_TMA_LOAD_IM2COLENSA_14ComposedLayoutINSA_7SwizzleILi2ELi4ELi3EEENSA_18smem_ptr_flag_bitsILi16EEENSU_INSB_IJNSC_ILi8EEESI_EEENSB_IJSI_SD_EEEEEEEvEENS12_INSA_13SM90_TMA_LOADENS14_INS15_ILi3ELi4ELi3EEES18_NSU_INSB_IJSH_S19_EEENSB_IJSD_SH_EEEEEEEvEEEENS_8epilogue10collective18CollectiveEpilogueINS1N_23Sm100TmaWarpSpecializedILi3ELi2ELi32ELb1ELb0EEEJSK_NSB_IJNSU_ISG_SD_EENSU_ISI_SD_EEEEESL_NSB_IJNSB_IJlllEEESD_SV_EEESL_S1W_NS1N_6fusion15FusionCallbacksIS1R_NS1X_17LinearCombinationISL_fSL_fLNS_15FloatRoundStyleE2EEESK_S1U_JEEENSA_5SM1004TMEM4LOAD26SM100_TMEM_LOAD_32dp32b32xES13_S1D_NSA_39AutoVectorizingCopyWithAssumedAlignmentILi128EEENSA_21SM90_TMA_STORE_IM2COLES1D_S28_S28_EEEvvEEEEvNT_6ParamsE:
        .type           _ZN7cutlass13device_kernelINS_4conv6kernel13ConvUniversalINS1_16ConvProblemShapeILNS1_8OperatorE1ELi2EEENS1_10collective14CollectiveConvINS1_47MainloopSm100TmaUmmaWarpSpecializedImplicitGemmILS5_1ELi16ELi2ELi1ELi2EN4cute5tupleIJNSA_1CILi1EEESD_SD_EEEEENSB_IJNSC_ILi128EEENSC_ILi64EEENSB_IJNSC_ILi32EEEEEEEEENS_6half_tESL_NSA_8TiledMMAINSA_8MMA_AtomIJNSA_20SM100_MMA_F16BF16_SSISL_SL_fLi128ELi64ELNSA_4UMMA5MajorE0ELSQ_1ELNSP_7ScaleInE0ELSR_0EEEEEENSA_6LayoutISE_NSB_IJNSC_ILi0EEESV_SV_EEEEENSB_IJNSA_10UnderscoreESY_SY_EEEEENS7_6detail27Sm100ImplicitGemmTileTraitsINSA_20SM90_TMA_LOAD_IM2COLENSA_14ComposedLayoutINSA_7SwizzleILi2ELi4ELi3EEENSA_18smem_ptr_flag_bitsILi16EEENSU_INSB_IJNSC_ILi8EEESI_EEENSB_IJSI_SD_EEEEEEEvEENS12_INSA_13SM90_TMA_LOADENS14_INS15_ILi3ELi4ELi3EEES18_NSU_INSB_IJSH_S19_EEENSB_IJSD_SH_EEEEEEEvEEEENS_8epilogue10collective18CollectiveEpilogueINS1N_23Sm100TmaWarpSpecializedILi3ELi2ELi32ELb1ELb0EEEJSK_NSB_IJNSU_ISG_SD_EENSU_ISI_SD_EEEEESL_NSB_IJNSB_IJlllEEESD_SV_EEESL_S1W_NS1N_6fusion15FusionCallbacksIS1R_NS1X_17LinearCombinationISL_fSL_fLNS_15FloatRoundStyleE2EEESK_S1U_JEEENSA_5SM1004TMEM4LOAD26SM100_TMEM_LOAD_32dp32b32xES13_S1D_NSA_39AutoVectorizingCopyWithAssumedAlignmentILi128EEENSA_21SM90_TMA_STORE_IM2COLES1D_S28_S28_EEEvvEEEEvNT_6ParamsE,@function
        .size           _ZN7cutlass13device_kernelINS_4conv6kernel13ConvUniversalINS1_16ConvProblemShapeILNS1_8OperatorE1ELi2EEENS1_10collective14CollectiveConvINS1_47MainloopSm100TmaUmmaWarpSpecializedImplicitGemmILS5_1ELi16ELi2ELi1ELi2EN4cute5tupleIJNSA_1CILi1EEESD_SD_EEEEENSB_IJNSC_ILi128EEENSC_ILi64EEENSB_IJNSC_ILi32EEEEEEEEENS_6half_tESL_NSA_8TiledMMAINSA_8MMA_AtomIJNSA_20SM100_MMA_F16BF16_SSISL_SL_fLi128ELi64ELNSA_4UMMA5MajorE0ELSQ_1ELNSP_7ScaleInE0ELSR_0EEEEEENSA_6LayoutISE_NSB_IJNSC_ILi0EEESV_SV_EEEEENSB_IJNSA_10UnderscoreESY_SY_EEEEENS7_6detail27Sm100ImplicitGemmTileTraitsINSA_20SM90_TMA_LOAD_IM2COLENSA_14ComposedLayoutINSA_7SwizzleILi2ELi4ELi3EEENSA_18smem_ptr_flag_bitsILi16EEENSU_INSB_IJNSC_ILi8EEESI_EEENSB_IJSI_SD_EEEEEEEvEENS12_INSA_13SM90_TMA_LOADENS14_INS15_ILi3ELi4ELi3EEES18_NSU_INSB_IJSH_S19_EEENSB_IJSD_SH_EEEEEEEvEEEENS_8epilogue10collective18CollectiveEpilogueINS1N_23Sm100TmaWarpSpecializedILi3ELi2ELi32ELb1ELb0EEEJSK_NSB_IJNSU_ISG_SD_EENSU_ISI_SD_EEEEESL_NSB_IJNSB_IJlllEEESD_SV_EEESL_S1W_NS1N_6fusion15FusionCallbacksIS1R_NS1X_17LinearCombinationISL_fSL_fLNS_15FloatRoundStyleE2EEESK_S1U_JEEENSA_5SM1004TMEM4LOAD26SM100_TMEM_LOAD_32dp32b32xES13_S1D_NSA_39AutoVectorizingCopyWithAssumedAlignmentILi128EEENSA_21SM90_TMA_STORE_IM2COLES1D_S28_S28_EEEvvEEEEvNT_6ParamsE,(.L_x_180 - _ZN7cutlass13device_kernelINS_4conv6kernel13ConvUniversalINS1_16ConvProblemShapeILNS1_8OperatorE1ELi2EEENS1_10collective14CollectiveConvINS1_47MainloopSm100TmaUmmaWarpSpecializedImplicitGemmILS5_1ELi16ELi2ELi1ELi2EN4cute5tupleIJNSA_1CILi1EEESD_SD_EEEEENSB_IJNSC_ILi128EEENSC_ILi64EEENSB_IJNSC_ILi32EEEEEEEEENS_6half_tESL_NSA_8TiledMMAINSA_8MMA_AtomIJNSA_20SM100_MMA_F16BF16_SSISL_SL_fLi128ELi64ELNSA_4UMMA5MajorE0ELSQ_1ELNSP_7ScaleInE0ELSR_0EEEEEENSA_6LayoutISE_NSB_IJNSC_ILi0EEESV_SV_EEEEENSB_IJNSA_10UnderscoreESY_SY_EEEEENS7_6detail27Sm100ImplicitGemmTileTraitsINSA_20SM90_TMA_LOAD_IM2COLENSA_14ComposedLayoutINSA_7SwizzleILi2ELi4ELi3EEENSA_18smem_ptr_flag_bitsILi16EEENSU_INSB_IJNSC_ILi8EEESI_EEENSB_IJSI_SD_EEEEEEEvEENS12_INSA_13SM90_TMA_LOADENS14_INS15_ILi3ELi4ELi3EEES18_NSU_INSB_IJSH_S19_EEENSB_IJSD_SH_EEEEEEEvEEEENS_8epilogue10collective18CollectiveEpilogueINS1N_23Sm100TmaWarpSpecializedILi3ELi2ELi32ELb1ELb0EEEJSK_NSB_IJNSU_ISG_SD_EENSU_ISI_SD_EEEEESL_NSB_IJNSB_IJlllEEESD_SV_EEESL_S1W_NS1N_6fusion15FusionCallbacksIS1R_NS1X_17LinearCombinationISL_fSL_fLNS_15FloatRoundStyleE2EEESK_S1U_JEEENSA_5SM1004TMEM4LOAD26SM100_TMEM_LOAD_32dp32b32xES13_S1D_NSA_39AutoVectorizingCopyWithAssumedAlignmentILi128EEENSA_21SM90_TMA_STORE_IM2COLES1D_S28_S28_EEEvvEEEEvNT_6ParamsE)
        .other          _ZN7cutlass13device_kernelINS_4conv6kernel13ConvUniversalINS1_16ConvProblemShapeILNS1_8OperatorE1ELi2EEENS1_10collective14CollectiveConvINS1_47MainloopSm100TmaUmmaWarpSpecializedImplicitGemmILS5_1ELi16ELi2ELi1ELi2EN4cute5tupleIJNSA_1CILi1EEESD_SD_EEEEENSB_IJNSC_ILi128EEENSC_ILi64EEENSB_IJNSC_ILi32EEEEEEEEENS_6half_tESL_NSA_8TiledMMAINSA_8MMA_AtomIJNSA_20SM100_MMA_F16BF16_SSISL_SL_fLi128ELi64ELNSA_4UMMA5MajorE0ELSQ_1ELNSP_7ScaleInE0ELSR_0EEEEEENSA_6LayoutISE_NSB_IJNSC_ILi0EEESV_SV_EEEEENSB_IJNSA_10UnderscoreESY_SY_EEEEENS7_6detail27Sm100ImplicitGemmTileTraitsINSA_20SM90_TMA_LOAD_IM2COLENSA_14ComposedLayoutINSA_7SwizzleILi2ELi4ELi3EEENSA_18smem_ptr_flag_bitsILi16EEENSU_INSB_IJNSC_ILi8EEESI_EEENSB_IJSI_SD_EEEEEEEvEENS12_INSA_13SM90_TMA_LOADENS14_INS15_ILi3ELi4ELi3EEES18_NSU_INSB_IJSH_S19_EEENSB_IJSD_SH_EEEEEEEvEEEENS_8epilogue10collective18CollectiveEpilogueINS1N_23Sm100TmaWarpSpecializedILi3ELi2ELi32ELb1ELb0EEEJSK_NSB_IJNSU_ISG_SD_EENSU_ISI_SD_EEEEESL_NSB_IJNSB_IJlllEEESD_SV_EEESL_S1W_NS1N_6fusion15FusionCallbacksIS1R_NS1X_17LinearCombinationISL_fSL_fLNS_15FloatRoundStyleE2EEESK_S1U_JEEENSA_5SM1004TMEM4LOAD26SM100_TMEM_LOAD_32dp32b32xES13_S1D_NSA_39AutoVectorizingCopyWithAssumedAlignmentILi128EEENSA_21SM90_TMA_STORE_IM2COLES1D_S28_S28_EEEvvEEEEvNT_6ParamsE,@"STO_CUDA_ENTRY STV_DEFAULT"
_ZN7cutlass13device_kernelINS_4conv6kernel13ConvUniversalINS1_16ConvProblemShapeILNS1_8OperatorE1ELi2EEENS1_10collective14CollectiveConvINS1_47MainloopSm100TmaUmmaWarpSpecializedImplicitGemmILS5_1ELi16ELi2ELi1ELi2EN4cute5tupleIJNSA_1CILi1EEESD_SD_EEEEENSB_IJNSC_ILi128EEENSC_ILi64EEENSB_IJNSC_ILi32EEEEEEEEENS_6half_tESL_NSA_8TiledMMAINSA_8MMA_AtomIJNSA_20SM100_MMA_F16BF16_SSISL_SL_fLi128ELi64ELNSA_4UMMA5MajorE0ELSQ_1ELNSP_7ScaleInE0ELSR_0EEEEEENSA_6LayoutISE_NSB_IJNSC_ILi0EEESV_SV_EEEEENSB_IJNSA_10UnderscoreESY_SY_EEEEENS7_6detail27Sm100ImplicitGemmTileTraitsINSA_20SM90_TMA_LOAD_IM2COLENSA_14ComposedLayoutINSA_7SwizzleILi2ELi4ELi3EEENSA_18smem_ptr_flag_bitsILi16EEENSU_INSB_IJNSC_ILi8EEESI_EEENSB_IJSI_SD_EEEEEEEvEENS12_INSA_13SM90_TMA_LOADENS14_INS15_ILi3ELi4ELi3EEES18_NSU_INSB_IJSH_S19_EEENSB_IJSD_SH_EEEEEEEvEEEENS_8epilogue10collective18CollectiveEpilogueINS1N_23Sm100TmaWarpSpecializedILi3ELi2ELi32ELb1ELb0EEEJSK_NSB_IJNSU_ISG_SD_EENSU_ISI_SD_EEEEESL_NSB_IJNSB_IJlllEEESD_SV_EEESL_S1W_NS1N_6fusion15FusionCallbacksIS1R_NS1X_17LinearCombinationISL_fSL_fLNS_15FloatRoundStyleE2EEESK_S1U_JEEENSA_5SM1004TMEM4LOAD26SM100_TMEM_LOAD_32dp32b32xES13_S1D_NSA_39AutoVectorizingCopyWithAssumedAlignmentILi128EEENSA_21SM90_TMA_STORE_IM2COLES1D_S28_S28_EEEvvEEEEvNT_6ParamsE:
[----:B------:R-:W1:Y:S01]  /*0000*/  LDC R1, c[0x0][0x37c] ;  /* 0x0000df00ff017b82 */ /* 0x000e620000000800 */
[----:B------:R-:W2:Y:S07]  /*0010*/  S2R R102, SR_TID.X ;  /* 0x0000000000667919 */ /* 0x000eae0000002100 */
[----:B------:R-:W3:Y:S01]  /*0020*/  LDC.64 R2, c[0x0][0x890] ;  /* 0x00022400ff027b82 */ /* 0x000ee20000000a00 */
[----:B------:R-:W4:Y:S01]  /*0030*/  LDCU.64 UR50, c[0x0][0x358] ;  /* 0x00006b00ff3277ac */ /* 0x000f220008000a00 */
[----:B-1----:R-:W-:Y:S01]  /*0040*/  VIADD R1, R1, 0xfffffff8 ;  /* 0xfffffff801017836 */ /* 0x002fe20000000000 */
[----:B------:R-:W-:-:S02]  /*0050*/  PRMT R92, RZ, 0x7610, R92 ;  /* 0x00007610ff5c7816 */ /* 0x000fc4000000005c */
[----:B------:R-:W-:Y:S02]  /*0060*/  ELECT P2, URZ, PT ;  /* 0x0000000000ff782f */ /* 0x000fe40003840000 */
[----:B---3--:R-:W-:-:S04]  /*0070*/  ISETP.NE.U32.AND P0, PT, R2, RZ, PT ;  /* 0x000000ff0200720c */ /* 0x008fc80003f05070 */
[----:B------:R-:W-:Y:S02]  /*0080*/  ISETP.NE.AND.EX P0, PT, R3, RZ, PT, P0 ;  /* 0x000000ff0300720c */ /* 0x000fe40003f05300 */
[----:B--2---:R-:W-:-:S05]  /*0090*/  SHF.R.U32.HI R100, RZ, 0x5, R102 ;  /* 0x00000005ff647819 */ /* 0x004fca0000011666 */
[----:B------:R-:W1:Y:S02]  /*00a0*/  SHFL.IDX PT, R0, R100, RZ, 0x1f ;  /* 0x00001fff64007589 */ /* 0x000e6400000e0000 */
[----:B-1----:R-:W-:-:S04]  /*00b0*/  R2UR UR6, R0 ;  /* 0x00000000000672ca */ /* 0x002fc800000e0000 */
[----:B----4-:R-:W-:Y:S05]  /*00c0*/  @P0 BRA `(.L_x_0) ;  /* 0x00000000002c0947 */ /* 0x010fea0003800000 */
[----:B------:R-:W1:Y:S02]  /*00d0*/  LDCU.64 UR4, c[0x0][0x888] ;  /* 0x00011100ff0477ac */ /* 0x000e640008000a00 */
[----:B-1----:R-:W-:-:S04]  /*00e0*/  UISETP.NE.U32.AND UP0, UPT, UR4, URZ, UPT ;  /* 0x000000ff0400728c */ /* 0x002fc8000bf05070 */
[----:B------:R-:W-:-:S09]  /*00f0*/  UISETP.NE.AND.EX UP0, UPT, UR5, URZ, UPT, UP0 ;  /* 0x000000ff0500728c */ /* 0x000fd2000bf05300 */
[----:B------:R-:W-:Y:S05]  /*0100*/  BRA.U !UP0, `(.L_x_1) ;  /* 0x0000000108107547 */ /* 0x000fea000b800000 */
[----:B------:R-:W1:Y:S02]  /*0110*/  LDC.64 R4, c[0x0][0x888] ;  /* 0x00022200ff047b82 */ /* 0x000e640000000a00 */
[----:B-1----:R1:W5:Y:S01]  /*0120*/  LDG.E R49, desc[UR50][R4.64] ;  /* 0x0000003204317981 */ /* 0x002362000c1e1900 */
[----:B------:R-:W-:Y:S01]  /*0130*/  HFMA2 R92, -RZ, RZ, 0, 5.9604644775390625e-08 ;  /* 0x00000001ff5c7431 */ /* 0x000fe200000001ff */
[----:B------:R-:W-:Y:S05]  /*0140*/  BRA `(.L_x_0) ;  /* 0x00000000000c7947 */ /* 0x000fea0003800000 */
.L_x_1:
[----:B------:R-:W1:Y:S01]  /*0150*/  LDCU UR4, c[0x0][0x880] ;  /* 0x00011000ff0477ac */ /* 0x000e620008000800 */
[----:B------:R-:W-:Y:S01]  /*0160*/  HFMA2 R92, -RZ, RZ, 0, 5.9604644775390625e-08 ;  /* 0x00000001ff5c7431 */ /* 0x000fe200000001ff */
[----:B-1----:R-:W-:-:S07]  /*0170*/  MOV R49, UR4 ;  /* 0x0000000400317c02 */ /* 0x002fce0008000f00 */
.L_x_0:
[----:B------:R-:W2:Y:S02]  /*0180*/  LDCU.64 UR4, c[0x0][0x8b0] ;  /* 0x00011600ff0477ac */ /* 0x000ea40008000a00 */
[----:B--2---:R-:W-:-:S04]  /*0190*/  UISETP.NE.U32.AND UP0, UPT, UR4, URZ, UPT ;  /* 0x000000ff0400728c */ /* 0x004fc8000bf05070 */
[----:B------:R-:W-:-:S09]  /*01a0*/  UISETP.NE.AND.EX UP0, UPT, UR5, URZ, UPT, UP0 ;  /* 0x000000ff0500728c */ /* 0x000fd2000bf05300 */
[----:B------:R-:W-:Y:S05]  /*01b0*/  BRA.U UP0, `(.L_x_2) ;  /* 0x0000000100247547 */ /* 0x000fea000b800000 */
[----:B------:R-:W2:Y:S02]  /*01c0*/  LDCU.64 UR4, c[0x0][0x8a8] ;  /* 0x00011500ff0477ac */ /* 0x000ea40008000a00 */
[----:B--2---:R-:W-:-:S04]  /*01d0*/  UISETP.NE.U32.AND UP0, UPT, UR4, URZ, UPT ;  /* 0x000000ff0400728c */ /* 0x004fc8000bf05070 */
[----:B------:R-:W-:-:S09]  /*01e0*/  UISETP.NE.AND.EX UP0, UPT, UR5, URZ, UPT, UP0 ;  /* 0x000000ff0500728c */ /* 0x000fd2000bf05300 */
[----:B------:R-:W-:Y:S05]  /*01f0*/  BRA.U !UP0, `(.L_x_3) ;  /* 0x00000001080c7547 */ /* 0x000fea000b800000 */
[----:B-1----:R-:W1:Y:S02]  /*0200*/  LDC.64 R4, c[0x0][0x8a8] ;  /* 0x00022a00ff047b82 */ /* 0x002e640000000a00 */
[----:B-1----:R2:W5:Y:S01]  /*0210*/  LDG.E R47, desc[UR50][R4.64] ;  /* 0x00000032042f7981 */ /* 0x002562000c1e1900 */
[----:B------:R-:W-:Y:S05]  /*0220*/  BRA `(.L_x_2) ;  /* 0x0000000000087947 */ /* 0x000fea0003800000 */
.L_x_3:
[----:B------:R-:W2:Y:S02]  /*0230*/  LDCU UR4, c[0x0][0x8a0] ;  /* 0x00011400ff0477ac */ /* 0x000ea40008000800 */
[----:B--2---:R-:W-:Y:S02]  /*0240*/  MOV R47, UR4 ;  /* 0x00000004002f7c02 */ /* 0x004fe40008000f00 */
.L_x_2:
[----:B-12---:R-:W1:Y:S01]  /*0250*/  LDC.64 R4, c[0x0][0x888] ;  /* 0x00022200ff047b82 */ /* 0x006e620000000a00 */
[----:B------:R-:W-:Y:S01]  /*0260*/  IMAD.U32 R0, RZ, RZ, UR6 ;  /* 0x00000006ff007e24 */ /* 0x000fe2000f8e00ff */
[----:B------:R-:W-:Y:S01]  /*0270*/  ISETP.EQ.U32.AND P4, PT, R2, RZ, PT ;  /* 0x000000ff0200720c */ /* 0x000fe20003f82070 */
[----:B------:R-:W-:Y:S03]  /*0280*/  BSSY.RECONVERGENT B0, `(.L_x_4) ;  /* 0x0000012000007945 */ /* 0x000fe60003800200 */
[----:B------:R-:W-:Y:S02]  /*0290*/  ISETP.NE.OR P1, PT, R0, 0x1, !P2 ;  /* 0x000000010000780c */ /* 0x000fe40005725670 */
[----:B-1----:R-:W-:-:S04]  /*02a0*/  ISETP.NE.U32.AND P0, PT, R4, RZ, PT ;  /* 0x000000ff0400720c */ /* 0x002fc80003f05070 */
[----:B------:R-:W-:-:S13]  /*02b0*/  ISETP.NE.AND.EX P0, PT, R5, RZ, PT, P0 ;  /* 0x000000ff0500720c */ /* 0x000fda0003f05300 */
[----:B------:R-:W-:Y:S01]  /*02c0*/  VOTEU.ANY UP4, P0 ;  /* 0x0000000000ff7886 */ /* 0x000fe20000080100 */
[----:B------:R-:W-:Y:S02]  /*02d0*/  PLOP3.LUT P3, PT, PT, PT, UP4, 0x80, 0x8 ;  /* 0x000000000008781c */ /* 0x000fe40003f6f048 */
[----:B------:R-:W-:Y:S02]  /*02e0*/  ISETP.NE.OR P0, PT, R0, 0x3, !P2 ;  /* 0x000000030000780c */ /* 0x000fe40005705670 */
[----:B------:R-:W-:-:S04]  /*02f0*/  ISETP.EQ.OR.EX P5, PT, R3, RZ, !P3, P4 ;  /* 0x000000ff0300720c */ /* 0x000fc80005fa2740 */
[----:B------:R-:W-:Y:S01]  /*0300*/  P2R R101, PR, RZ, 0x20 ;  /* 0x00000020ff657803 */ /* 0x000fe20000000000 */
[----:B------:R-:W-:Y:S05]  /*0310*/  @P1 BRA `(.L_x_5) ;  /* 0x0000000000201947 */ /* 0x000fea0003800000 */
[----:B------:R-:W1:Y:S02]  /*0320*/  LDCU.64 UR4, c[0x0][0x348] ;  /* 0x00006900ff0477ac */ /* 0x000e640008000a00 */
[----:B-1----:R-:W-:Y:S02]  /*0330*/  UIADD3 UR8, UP1, UPT, UR4, 0x80, URZ ;  /* 0x0000008004087890 */ /* 0x002fe4000ff3e0ff */
[----:B------:R-:W-:Y:S02]  /*0340*/  UIADD3 UR4, UP0, UPT, UR4, 0x180, URZ ;  /* 0x0000018004047890 */ /* 0x000fe4000ff1e0ff */
[----:B------:R-:W-:Y:S02]  /*0350*/  UIADD3.X UR9, UPT, UPT, URZ, UR5, URZ, UP1, !UPT ;  /* 0x00000005ff097290 */ /* 0x000fe40008ffe4ff */
[----:B------:R-:W-:-:S07]  /*0360*/  UIADD3.X UR5, UPT, UPT, URZ, UR5, URZ, UP0, !UPT ;  /* 0x00000005ff057290 */ /* 0x000fce00087fe4ff */
[----:B------:R1:W-:Y:S02]  /*0370*/  UTMACCTL.PF [UR8] ;  /* 0x00000000080079b9 */ /* 0x0003e40008040000 */
[----:B------:R1:W-:Y:S02]  /*0380*/  UTMACCTL.PF [UR4] ;  /* 0x00000000040079b9 */ /* 0x0003e40008040000 */
[----:B-1----:R-:W-:Y:S01]  /*0390*/  NOP ;  /* 0x0000000000007918 */ /* 0x002fe20000000000 */
.L_x_5:
[----:B------:R-:W-:Y:S05]  /*03a0*/  BSYNC.RECONVERGENT B0 ;  /* 0x0000000000007941 */ /* 0x000fea0003800200 */
.L_x_4:
[----:B------:R-:W-:Y:S04]  /*03b0*/  BSSY.RECONVERGENT B0, `(.L_x_6) ;  /* 0x000000a000007945 */ /* 0x000fe80003800200 */
        /* <DEDUP_REMOVED lines=9> */
.L_x_7:
[----:B------:R-:W-:Y:S05]  /*0450*/  BSYNC.RECONVERGENT B0 ;  /* 0x0000000000007941 */ /* 0x000fea0003800200 */
.L_x_6:
[----:B------:R-:W-:Y:S01]  /*0460*/  UPLOP3.LUT UP1, UPT, UPT, UPT, UPT, 0x80, 0x8 ;  /* 0x000000000008789c */ /* 0x000fe20003f2f070 */
[----:B------:R-:W-:Y:S10]  /*0470*/  @!P5 BRA `(.L_x_8) ;  /* 0x000000000024d947 */ /* 0x000ff40003800000 */
[----:B------:R-:W-:Y:S01]  /*0480*/  ISETP.NE.U32.AND P1, PT, R2, RZ, PT ;  /* 0x000000ff0200720c */ /* 0x000fe20003f25070 */
[----:B------:R-:W-:Y:S01]  /*0490*/  USEL UR4, URZ, 0xffffffff, UP4 ;  /* 0xffffffffff047887 */ /* 0x000fe2000a000000 */
[----:B-----5:R-:W-:Y:S02]  /*04a0*/  FSETP.NEU.AND P0, PT, R49, RZ, PT ;  /* 0x000000ff3100720b */ /* 0x020fe40003f0d000 */
[----:B------:R-:W-:-:S11]  /*04b0*/  ISETP.NE.AND.EX P1, PT, R3, RZ, PT, P1 ;  /* 0x000000ff0300720c */ /* 0x000fd60003f25310 */
[----:B------:R-:W-:Y:S02]  /*04c0*/  VOTEU.ANY UP0, P0 ;  /* 0x0000000000ff7886 */ /* 0x000fe40000000100 */
[----:B------:R-:W-:-:S05]  /*04d0*/  VOTEU.ANY UP1, P1 ;  /* 0x0000000000ff7886 */ /* 0x000fca0000820100 */
[----:B------:R-:W-:-:S04]  /*04e0*/  @!UP1 USEL UR4, URZ, 0xffffffff, UP0 ;  /* 0xffffffffff049887 */ /* 0x000fc80008000000 */
[----:B------:R-:W-:-:S04]  /*04f0*/  ULOP3.LUT UR4, UR4, 0x1, URZ, 0xc0, !UPT ;  /* 0x0000000104047892 */ /* 0x000fc8000f8ec0ff */
[----:B------:R-:W-:-:S11]  /*0500*/  UISETP.NE.U32.AND UP1, UPT, UR4, 0x1, UPT ;  /* 0x000000010400788c */ /* 0x000fd6000bf25070 */
.L_x_8:
[----:B------:R-:W1:Y:S01]  /*0510*/  SHFL.IDX PT, R2, R100, RZ, 0x1f ;  /* 0x00001fff64027589 */ /* 0x000e6200000e0000 */
[----:B------:R-:W-:-:S04]  /*0520*/  UISETP.NE.AND UP0, UPT, UR6, 0x2, UPT ;  /* 0x000000020600788c */ /* 0x000fc8000bf05270 */
[----:B------:R-:W-:Y:S01]  /*0530*/  USEL UR15, URZ, 0x1, UP0 ;  /* 0x00000001ff0f7887 */ /* 0x000fe20008000000 */
[----:B-1----:R-:W-:-:S13]  /*0540*/  ISETP.NE.AND P0, PT, R2, RZ, PT ;  /* 0x000000ff0200720c */ /* 0x002fda0003f05270 */
[----:B------:R-:W-:Y:S05]  /*0550*/  @P0 BRA `(.L_x_9) ;  /* 0x0000000000b40947 */ /* 0x000fea0003800000 */
[----:B------:R-:W-:Y:S01]  /*0560*/  ELECT P0, URZ, PT ;  /* 0x0000000000ff782f */ /* 0x000fe20003800000 */
[----:B------:R-:W-:-:S12]  /*0570*/  BSSY.RECONVERGENT B0, `(.L_x_9) ;  /* 0x000002b000007945 */ /* 0x000fd80003800200 */
[----:B------:R-:W-:Y:S05]  /*0580*/  @!P0 BRA `(.L_x_10) ;  /* 0x0000000000a48947 */ /* 0x000fea0003800000 */
[----:B------:R-:W1:Y:S01]  /*0590*/  S2UR UR5, SR_CgaCtaId ;  /* 0x00000000000579c3 */ /* 0x000e620000008800 */
[----:B------:R-:W-:Y:S01]  /*05a0*/  UMOV UR7, 0x400 ;  /* 0x0000040000077882 */ /* 0x000fe20000000000 */
[----:B------:R-:W-:Y:S02]  /*05b0*/  UMOV UR4, 0x1 ;  /* 0x0000000100047882 */ /* 0x000fe40000000000 */
[----:B------:R-:W-:-:S04]  /*05c0*/  UIADD3 UR8, UPT, UPT, -UR4, 0x100000, URZ ;  /* 0x0010000004087890 */ /* 0x000fc8000fffe1ff */
[----:B------:R-:W-:Y:S02]  /*05d0*/  USHF.L.U32 UR9, UR8, 0xb, URZ ;  /* 0x0000000b08097899 */ /* 0x000fe400080006ff */
[----:B------:R-:W-:Y:S02]  /*05e0*/  USHF.L.U32 UR8, UR8, 0x1, URZ ;  /* 0x0000000108087899 */ /* 0x000fe400080006ff */
[----:B-1----:R-:W-:Y:S01]  /*05f0*/  ULEA UR5, UR5, UR7, 0x18 ;  /* 0x0000000705057291 */ /* 0x002fe2000f8ec0ff */
[----:B------:R-:W1:Y:S11]  /*0600*/  FENCE.VIEW.ASYNC.S ;  /* 0x00000000000073c6 */ /* 0x000e760000000000 */
[----:B-1----:R1:W2:Y:S01]  /*0610*/  SYNCS.EXCH.64 URZ, [UR5], UR8 ;  /* 0x0000000805ff75b2 */ /* 0x0022a20008000100 */
[----:B------:R1:W3:Y:S01]  /*0620*/  SYNCS.EXCH.64 URZ, [UR5+0x80], UR8 ;  /* 0x0000800805ff75b2 */ /* 0x0002e20008000100 */
[----:B------:R1:W4:Y:S01]  /*0630*/  SYNCS.EXCH.64 URZ, [UR5+0x8], UR8 ;  /* 0x0000080805ff75b2 */ /* 0x0003220008000100 */
[----:B------:R1:W1:Y:S01]  /*0640*/  SYNCS.EXCH.64 URZ, [UR5+0x88], UR8 ;  /* 0x0000880805ff75b2 */ /* 0x0002620008000100 */
        /* <DEDUP_REMOVED lines=28> */
[----:B--234-:R-:W-:Y:S01]  /*0810*/  NOP ;  /* 0x0000000000007918 */ /* 0x01cfe20000000000 */
.L_x_10:
[----:B-1----:R-:W-:Y:S05]  /*0820*/  BSYNC.RECONVERGENT B0 ;  /* 0x0000000000007941 */ /* 0x002fea0003800200 */
.L_x_9:
[----:B------:R-:W1:Y:S01]  /*0830*/  SHFL.IDX PT, R2, R100, RZ, 0x1f ;  /* 0x00001fff64027589 */ /* 0x000e6200000e0000 */
[----:B------:R-:W-:Y:S01]  /*0840*/  NOP ;  /* 0x0000000000007918 */ /* 0x000fe20000000000 */
[----:B-1----:R-:W-:-:S13]  /*0850*/  ISETP.NE.AND P0, PT, R2, 0x1, PT ;  /* 0x000000010200780c */ /* 0x002fda0003f05270 */
[----:B------:R-:W-:Y:S05]  /*0860*/  @P0 BRA `(.L_x_11) ;  /* 0x0000000000500947 */ /* 0x000fea0003800000 */
[----:B------:R-:W1:Y:S01]  /*0870*/  S2UR UR7, SR_CgaCtaId ;  /* 0x00000000000779c3 */ /* 0x000e620000008800 */
[----:B------:R-:W-:Y:S01]  /*0880*/  UMOV UR8, 0x400 ;  /* 0x0000040000087882 */ /* 0x000fe20000000000 */
[----:B------:R-:W-:Y:S01]  /*0890*/  UMOV UR5, 0x20 ;  /* 0x0000002000057882 */ /* 0x000fe20000000000 */
[----:B------:R-:W-:Y:S01]  /*08a0*/  UMOV UR4, 0x80 ;  /* 0x0000008000047882 */ /* 0x000fe20000000000 */
[----:B------:R-:W-:Y:S01]  /*08b0*/  ELECT P0, URZ, PT ;  /* 0x0000000000ff782f */ /* 0x000fe20003800000 */
[----:B-1----:R-:W-:Y:S02]  /*08c0*/  ULEA UR7, UR7, UR8, 0x18 ;  /* 0x0000000807077291 */ /* 0x002fe4000f8ec0ff */
[----:B------:R-:W-:-:S04]  /*08d0*/  UIADD3 UR8, UPT, UPT, -UR5, 0x100000, URZ ;  /* 0x0010000005087890 */ /* 0x000fc8000fffe1ff */
[----:B------:R-:W-:Y:S02]  /*08e0*/  USHF.L.U32 UR9, UR8, 0xb, URZ ;  /* 0x0000000b08097899 */ /* 0x000fe400080006ff */
[----:B------:R-:W-:Y:S02]  /*08f0*/  USHF.L.U32 UR8, UR8, 0x1, URZ ;  /* 0x0000000108087899 */ /* 0x000fe400080006ff */
[----:B------:R-:W-:-:S04]  /*0900*/  UIADD3 UR4, UPT, UPT, -UR4, 0x100000, URZ ;  /* 0x0010000004047890 */ /* 0x000fc8000fffe1ff */
[----:B------:R-:W-:Y:S02]  /*0910*/  USHF.L.U32 UR5, UR4, 0xb, URZ ;  /* 0x0000000b04057899 */ /* 0x000fe400080006ff */
[----:B------:R-:W-:Y:S01]  /*0920*/  USHF.L.U32 UR4, UR4, 0x1, URZ ;  /* 0x0000000104047899 */ /* 0x000fe200080006ff */
[----:B------:R-:W1:Y:S03]  /*0930*/  FENCE.VIEW.ASYNC.S ;  /* 0x00000000000073c6 */ /* 0x000e660000000000 */
[----:B-1----:R1:W2:Y:S08]  /*0940*/  SYNCS.EXCH.64 URZ, [UR7+0x100], UR8 ;  /* 0x0001000807ff75b2 */ /* 0x0022b00008000100 */
[----:B------:R1:W3:Y:S01]  /*0950*/  SYNCS.EXCH.64 URZ, [UR7+0x118], UR4 ;  /* 0x0001180407ff75b2 */ /* 0x0002e20008000100 */
[----:B------:R1:W4:Y:S01]  /*0960*/  SYNCS.EXCH.64 URZ, [UR7+0x108], UR8 ;  /* 0x0001080807ff75b2 */ /* 0x0003220008000100 */
[----:B------:R1:W1:Y:S01]  /*0970*/  SYNCS.EXCH.64 URZ, [UR7+0x120], UR4 ;  /* 0x0001200407ff75b2 */ /* 0x0002620008000100 */
[----:B------:R1:W1:Y:S01]  /*0980*/  SYNCS.EXCH.64 URZ, [UR7+0x110], UR8 ;  /* 0x0001100807ff75b2 */ /* 0x0002620008000100 */
[----:B------:R1:W1:Y:S01]  /*0990*/  SYNCS.EXCH.64 URZ, [UR7+0x128], UR4 ;  /* 0x0001280407ff75b2 */ /* 0x0002620008000100 */
[----:B------:R-:W-:Y:S01]  /*09a0*/  NOP ;  /* 0x0000000000007918 */ /* 0x000fe20000000000 */
.L_x_11:
[----:B------:R-:W2:Y:S01]  /*09b0*/  SHFL.IDX PT, R2, R100, RZ, 0x1f ;  /* 0x00001fff64027589 */ /* 0x000ea200000e0000 */
[----:B------:R-:W-:Y:S01]  /*09c0*/  NOP ;  /* 0x0000000000007918 */ /* 0x000fe20000000000 */
[----:B--2---:R-:W-:-:S13]  /*09d0*/  ISETP.NE.AND P0, PT, R2, 0x3, PT ;  /* 0x000000030200780c */ /* 0x004fda0003f05270 */
[----:B------:R-:W-:Y:S05]  /*09e0*/  @P0 BRA `(.L_x_12) ;  /* 0x0000000000300947 */ /* 0x000fea0003800000 */
[----:B-1----:R-:W1:Y:S01]  /*09f0*/  S2UR UR5, SR_CgaCtaId ;  /* 0x00000000000579c3 */ /* 0x002e620000008800 */
[----:B------:R-:W-:Y:S01]  /*0a00*/  UMOV UR7, 0x400 ;  /* 0x0000040000077882 */ /* 0x000fe20000000000 */
[----:B------:R-:W-:Y:S01]  /*0a10*/  UMOV UR4, 0x20 ;  /* 0x0000002000047882 */ /* 0x000fe20000000000 */
[----:B------:R-:W-:Y:S01]  /*0a20*/  ELECT P0, URZ, PT ;  /* 0x0000000000ff782f */ /* 0x000fe20003800000 */
[----:B------:R-:W-:-:S04]  /*0a30*/  UIADD3 UR8, UPT, UPT, -UR4, 0x100000, URZ ;  /* 0x0010000004087890 */ /* 0x000fc8000fffe1ff */
[----:B------:R-:W-:Y:S02]  /*0a40*/  USHF.L.U32 UR9, UR8, 0xb, URZ ;  /* 0x0000000b08097899 */ /* 0x000fe400080006ff */
[----:B------:R-:W-:Y:S02]  /*0a50*/  USHF.L.U32 UR8, UR8, 0x1, URZ ;  /* 0x0000000108087899 */ /* 0x000fe400080006ff */
[----:B-1----:R-:W-:Y:S01]  /*0a60*/  ULEA UR5, UR5, UR7, 0x18 ;  /* 0x0000000705057291 */ /* 0x002fe2000f8ec0ff */
[----:B------:R-:W1:Y:S11]  /*0a70*/  FENCE.VIEW.ASYNC.S ;  /* 0x00000000000073c6 */ /* 0x000e760000000000 */
[----:B-1----:R2:W1:Y:S01]  /*0a80*/  SYNCS.EXCH.64 URZ, [UR5+0x130], UR8 ;  /* 0x0001300805ff75b2 */ /* 0x0024620008000100 */
[----:B------:R2:W1:Y:S02]  /*0a90*/  SYNCS.EXCH.64 URZ, [UR5+0x138], UR8 ;  /* 0x0001380805ff75b2 */ /* 0x0004640008000100 */
[----:B--2---:R-:W-:Y:S01]  /*0aa0*/  NOP ;  /* 0x0000000000007918 */ /* 0x004fe20000000000 */
.L_x_12:
[----:B------:R-:W2:Y:S01]  /*0ab0*/  SHFL.IDX PT, R2, R100, RZ, 0x1f ;  /* 0x00001fff64027589 */ /* 0x000ea200000e0000 */
[----:B------:R-:W-:Y:S01]  /*0ac0*/  NOP ;  /* 0x0000000000007918 */ /* 0x000fe20000000000 */
[----:B--2---:R-:W-:-:S13]  /*0ad0*/  ISETP.NE.AND P0, PT, R2, 0x4, PT ;  /* 0x000000040200780c */ /* 0x004fda0003f05270 */
[----:B------:R-:W-:Y:S05]  /*0ae0*/  @P0 BRA `(.L_x_13) ;  /* 0x0000000000440947 */ /* 0x000fea0003800000 */
[----:B-1----:R-:W1:Y:S01]  /*0af0*/  S2UR UR5, SR_CgaCtaId ;  /* 0x00000000000579c3 */ /* 0x002e620000008800 */
[----:B------:R-:W-:Y:S01]  /*0b00*/  UMOV UR8, 0x100 ;  /* 0x0000010000087882 */ /* 0x000fe20000000000 */
[----:B------:R-:W-:Y:S01]  /*0b10*/  UMOV UR7, 0x400 ;  /* 0x0000040000077882 */ /* 0x000fe20000000000 */
[----:B------:R-:W-:Y:S01]  /*0b20*/  USEL UR8, UR8, 0xe0, UP1 ;  /* 0x000000e008087887 */ /* 0x000fe20008800000 */
[----:B------:R-:W-:Y:S01]  /*0b30*/  UMOV UR4, 0x1 ;  /* 0x0000000100047882 */ /* 0x000fe20000000000 */
[----:B------:R-:W-:Y:S01]  /*0b40*/  ELECT P0, URZ, PT ;  /* 0x0000000000ff782f */ /* 0x000fe20003800000 */
[----:B------:R-:W-:-:S04]  /*0b50*/  UIADD3 UR10, UPT, UPT, -UR4, 0x100000, URZ ;  /* 0x00100000040a7890 */ /* 0x000fc8000fffe1ff */
[----:B------:R-:W-:Y:S02]  /*0b60*/  USHF.L.U32 UR11, UR10, 0xb, URZ ;  /* 0x0000000b0a0b7899 */ /* 0x000fe400080006ff */
[----:B------:R-:W-:Y:S02]  /*0b70*/  USHF.L.U32 UR10, UR10, 0x1, URZ ;  /* 0x000000010a0a7899 */ /* 0x000fe400080006ff */
        /* <DEDUP_REMOVED lines=8> */
.L_x_13:
[----:B------:R-:W2:Y:S01]  /*0c00*/  SHFL.IDX PT, R2, R100, RZ, 0x1f ;  /* 0x00001fff64027589 */ /* 0x000ea200000e0000 */
[----:B------:R-:W-:Y:S01]  /*0c10*/  NOP ;  /* 0x0000000000007918 */ /* 0x000fe20000000000 */
[----:B--2---:R-:W-:-:S13]  /*0c20*/  ISETP.NE.AND P0, PT, R2, 0x5, PT ;  /* 0x000000050200780c */ /* 0x004fda0003f05270 */
[----:B------:R-:W-:Y:S05]  /*0c30*/  @P0 BRA `(.L_x_14) ;  /* 0x0000000000480947 */ /* 0x000fea0003800000 */
[----:B-1----:R-:W1:Y:S01]  /*0c40*/  S2UR UR7, SR_CgaCtaId ;  /* 0x00000000000779c3 */ /* 0x002e620000008800 */
        /* <DEDUP_REMOVED lines=12> */
[----:B-1----:R2:W1:Y:S08]  /*0d10*/  SYNCS.EXCH.64 URZ, [UR7+0x150], UR8 ;  /* 0x0001500807ff75b2 */ /* 0x0024700008000100 */
[----:B------:R2:W1:Y:S01]  /*0d20*/  SYNCS.EXCH.64 URZ, [UR7+0x160], UR4 ;  /* 0x0001600407ff75b2 */ /* 0x0004620008000100 */
[----:B------:R2:W1:Y:S01]  /*0d30*/  SYNCS.EXCH.64 URZ, [UR7+0x158], UR8 ;  /* 0x0001580807ff75b2 */ /* 0x0004620008000100 */
[----:B------:R2:W1:Y:S02]  /*0d40*/  SYNCS.EXCH.64 URZ, [UR7+0x168], UR4 ;  /* 0x0001680407ff75b2 */ /* 0x0004640008000100 */
[----:B--2---:R-:W-:Y:S01]  /*0d50*/  NOP ;  /* 0x0000000000007918 */ /* 0x004fe20000000000 */
.L_x_14:
[----:B-1----:R-:W1:Y:S01]  /*0d60*/  S2UR UR8, SR_CTAID.X ;  /* 0x00000000000879c3 */ /* 0x002e620000002500 */
[----:B------:R-:W-:-:S05]  /*0d70*/  CS2R.32 R91, SR_CgaSize ;  /* 0x00000000005b7805 */ /* 0x000fca0000008a00 */
[----:B------:R-:W-:-:S05]  /*0d80*/  IMAD R91, R91, -0xa0, RZ ;  /* 0xffffff605b5b7824 */ /* 0x000fca00078e02ff */
[----:B------:R-:W-:-:S14]  /*0d90*/  R2UR UR7, R91 ;  /* 0x000000005b0772ca */ /* 0x000fdc00000e0000 */
[----:B------:R-:W2:Y:S01]  /*0da0*/  LDCU UR7, c[0x0][UR7+0x2b0] ;  /* 0x00005600070777ac */ /* 0x000ea20008000800 */
[----:B------:R-:W1:Y:S01]  /*0db0*/  S2R R17, SR_CTAID.Z ;  /* 0x0000000000117919 */ /* 0x000e620000002700 */
[----:B------:R-:W-:Y:S01]  /*0dc0*/  NOP ;  /* 0x0000000000007918 */ /* 0x000fe20000000000 */
[----:B------:R-:W-:-:S05]  /*0dd0*/  CS2R.32 R91, SR_CgaSize ;  /* 0x00000000005b7805 */ /* 0x000fca0000008a00 */
[----:B------:R-:W-:-:S05]  /*0de0*/  IMAD R91, R91, -0xa0, RZ ;  /* 0xffffff605b5b7824 */ /* 0x000fca00078e02ff */
[----:B------:R-:W-:-:S14]  /*0df0*/  R2UR UR4, R91 ;  /* 0x000000005b0472ca */ /* 0x000fdc00000e0000 */
[----:B------:R-:W3:Y:S01]  /*0e00*/  LDCU UR4, c[0x0][UR4+0x2b4] ;  /* 0x00005680040477ac */ /* 0x000ee20008000800 */
[----:B------:R-:W4:Y:S08]  /*0e10*/  S2UR UR5, SR_CTAID.Y ;  /* 0x00000000000579c3 */ /* 0x000f300000002600 */
[----:B------:R-:W3:Y:S01]  /*0e20*/  LDC R10, c[0x0][0xb24] ;  /* 0x0002c900ff0a7b82 */ /* 0x000ee20000000800 */
[----:B-1----:R-:W-:-:S02]  /*0e30*/  I2FP.F32.U32 R91, UR8 ;  /* 0x00000008005b7c45 */ /* 0x002fc40008201000 */
[----:B------:R-:W-:-:S05]  /*0e40*/  CS2R.32 R3, SR_CgaSize ;  /* 0x0000000000037805 */ /* 0x000fca0000008a00 */
[----:B------:R-:W-:-:S06]  /*0e50*/  IMAD R3, R3, -0xa0, RZ ;  /* 0xffffff6003037824 */ /* 0x000fcc00078e02ff */
[----:B------:R-:W1:Y:S01]  /*0e60*/  LDC R3, c[0x0][R3+0x2a0] ;  /* 0x0000a80003037b82 */ /* 0x000e620000000800 */
[----:B------:R-:W-:Y:S01]  /*0e70*/  MOV R18, UR8 ;  /* 0x0000000800127c02 */ /* 0x000fe20008000f00 */
[----:B--2---:R-:W-:Y:S01]  /*0e80*/  FMUL R91, R91, UR7 ;  /* 0x000000075b5b7c20 */ /* 0x004fe20008400000 */
[----:B----4-:R-:W-:Y:S02]  /*0e90*/  I2FP.F32.U32 R90, UR5 ;  /* 0x00000005005a7c45 */ /* 0x010fe40008201000 */
[----:B------:R-:W-:-:S05]  /*0ea0*/  CS2R.32 R2, SR_CgaSize ;  /* 0x0000000000027805 */ /* 0x000fca0000008a00 */
[----:B------:R-:W-:-:S06]  /*0eb0*/  IMAD R2, R2, -0xa0, RZ ;  /* 0xffffff6002027824 */ /* 0x000fcc00078e02ff */
[----:B------:R-:W2:Y:S01]  /*0ec0*/  LDC R2, c[0x0][R2+0x2a4] ;  /* 0x0000a90002027b82 */ /* 0x000ea20000000800 */
[----:B------:R-:W-:Y:S01]  /*0ed0*/  MOV R14, UR5 ;  /* 0x00000005000e7c02 */ /* 0x000fe20008000f00 */
[----:B------:R-:W4:Y:S01]  /*0ee0*/  F2I.U32.TRUNC.NTZ R91, R91 ;  /* 0x0000005b005b7305 */ /* 0x000f22000020f000 */
[----:B---3--:R-:W-:-:S05]  /*0ef0*/  FMUL R90, R90, UR4 ;  /* 0x000000045a5a7c20 */ /* 0x008fca0008400000 */
[----:B------:R-:W-:Y:S01]  /*0f00*/  BAR.SYNC.DEFER_BLOCKING 0x0 ;  /* 0x0000000000007b1d */ /* 0x000fe20000010000 */
[----:B------:R-:W-:-:S05]  /*0f10*/  ISETP.GE.AND P0, PT, R10, 0x1, PT ;  /* 0x000000010a00780c */ /* 0x000fca0003f06270 */
[----:B------:R-:W3:Y:S01]  /*0f20*/  F2I.U32.TRUNC.NTZ R90, R90 ;  /* 0x0000005a005a7305 */ /* 0x000ee2000020f000 */
[----:B----4-:R-:W-:-:S05]  /*0f30*/  IADD3 R91, PT, PT, -R91, RZ, RZ ;  /* 0x000000ff5b5b7210 */ /* 0x010fca0007ffe1ff */
[----:B-1----:R-:W-:Y:S01]  /*0f40*/  IMAD R91, R3, R91, UR8 ;  /* 0x00000008035b7e24 */ /* 0x002fe2000f8e025b */
[----:B---3--:R-:W-:-:S05]  /*0f50*/  IADD3 R90, PT, PT, -R90, RZ, RZ ;  /* 0x000000ff5a5a7210 */ /* 0x008fca0007ffe1ff */
[----:B--2---:R-:W-:Y:S01]  /*0f60*/  IMAD R90, R2, R90, UR5 ;  /* 0x00000005025a7e24 */ /* 0x004fe2000f8e025a */
[----:B------:R-:W-:Y:S06]  /*0f70*/  @!P0 BRA `(.L_x_15) ;  /* 0x0000000000b88947 */ /* 0x000fec0003800000 */
[----:B------:R-:W1:Y:S01]  /*0f80*/  LDC.64 R4, c[0x0][0xb18] ;  /* 0x0002c600ff047b82 */ /* 0x000e620000000a00 */
[----:B------:R-:W-:-:S07]  /*0f90*/  ISETP.NE.AND P0, PT, R10, 0x1, PT ;  /* 0x000000010a00780c */ /* 0x000fce0003f05270 */
[----:B------:R-:W2:Y:S08]  /*0fa0*/  LDC R9, c[0x0][0xb0c] ;  /* 0x0002c300ff097b82 */ /* 0x000eb00000000800 */
[----:B------:R-:W3:Y:S08]  /*0fb0*/  LDC R12, c[0x0][0x370] ;  /* 0x0000dc00ff0c7b82 */ /* 0x000ef00000000800 */
[----:B------:R-:W4:Y:S01]  /*0fc0*/  LDC R11, c[0x0][0x374] ;  /* 0x0000dd00ff0b7b82 */ /* 0x000f220000000800 */
[----:B-1----:R-:W-:-:S07]  /*0fd0*/  ISETP.NE.AND P1, PT, R4, 0x1, PT ;  /* 0x000000010400780c */ /* 0x002fce0003f25270 */
[----:B------:R-:W3:Y:S01]  /*0fe0*/  LDC.64 R6, c[0x0][0xb10] ;  /* 0x0002c400ff067b82 */ /* 0x000ee20000000a00 */
[----:B--2---:R-:W-:-:S07]  /*0ff0*/  ISETP.NE.AND P3, PT, R9, 0x1, PT ;  /* 0x000000010900780c */ /* 0x004fce0003f65270 */
[----:B------:R-:W1:Y:S08]  /*1000*/  LDC R8, c[0x0][0xb20] ;  /* 0x0002c800ff087b82 */ /* 0x000e700000000800 */
[----:B------:R-:W2:Y:S01]  /*1010*/  LDC.64 R2, c[0x0][0xb28] ;  /* 0x0002ca00ff027b82 */ /* 0x000ea20000000a00 */
[----:B----4-:R-:W-:-:S04]  /*1020*/  IMAD.HI.U32 R13, R11, R5, RZ ;  /* 0x000000050b0d7227 */ /* 0x010fc800078e00ff */
[----:B------:R-:W-:-:S04]  /*1030*/  IMAD.HI.U32 R5, R14, R5, RZ ;  /* 0x000000050e057227 */ /* 0x000fc800078e00ff */
[----:B---3--:R-:W-:-:S05]  /*1040*/  IMAD.HI.U32 R15, R12, R6, RZ ;  /* 0x000000060c0f7227 */ /* 0x008fca00078e00ff */
[-C--:B------:R-:W-:Y:S01]  /*1050*/  @P3 SHF.R.U32.HI R12, RZ, R7.reuse, R15 ;  /* 0x00000007ff0c3219 */ /* 0x080fe2000001160f */
[----:B------:R-:W-:Y:S01]  /*1060*/  IMAD.HI.U32 R15, R18, R6, RZ ;  /* 0x00000006120f7227 */ /* 0x000fe200078e00ff */
[-C--:B-1----:R-:W-:Y:S02]  /*1070*/  @P1 SHF.R.U32.HI R11, RZ, R8.reuse, R13 ;  /* 0x00000008ff0b1219 */ /* 0x082fe4000001160d */
[----:B------:R-:W-:Y:S02]  /*1080*/  SHF.R.U32.HI R5, RZ, R8, R5 ;  /* 0x00000008ff057219 */ /* 0x000fe40000011605 */
[----:B------:R-:W-:Y:S02]  /*1090*/  SHF.R.U32.HI R15, RZ, R7, R15 ;  /* 0x00000007ff0f7219 */ /* 0x000fe4000001160f */
[----:B------:R-:W-:Y:S01]  /*10a0*/  SEL R5, R14, R5, !P1 ;  /* 0x000000050e057207 */ /* 0x000fe20004800000 */
[----:B--2---:R-:W-:Y:S01]  /*10b0*/  IMAD.HI.U32 R13, R11, R2, RZ ;  /* 0x000000020b0d7227 */ /* 0x004fe200078e00ff */
[----:B------:R-:W-:-:S03]  /*10c0*/  SEL R15, R18, R15, !P3 ;  /* 0x0000000f120f7207 */ /* 0x000fc60005800000 */
[----:B------:R-:W-:Y:S01]  /*10d0*/  IMAD.HI.U32 R6, R12, R2, RZ ;  /* 0x000000020c067227 */ /* 0x000fe200078e00ff */
[----:B------:R-:W-:-:S04]  /*10e0*/  @P0 SHF.R.U32.HI R11, RZ, R3, R13 ;  /* 0x00000003ff0b0219 */ /* 0x000fc8000001160d */
[----:B------:R-:W-:Y:S01]  /*10f0*/  @P0 SHF.R.U32.HI R12, RZ, R3, R6 ;  /* 0x00000003ff0c0219 */ /* 0x000fe20000011606 */
[----:B------:R-:W-:-:S04]  /*1100*/  IMAD R11, R11, R10, RZ ;  /* 0x0000000a0b0b7224 */ /* 0x000fc800078e02ff */
[----:B------:R-:W-:Y:S01]  /*1110*/  IMAD R6, R12, R10, RZ ;  /* 0x0000000a0c067224 */ /* 0x000fe200078e02ff */
[----:B------:R-:W-:-:S04]  /*1120*/  ISETP.GE.AND P1, PT, R5, R11, PT ;  /* 0x0000000b0500720c */ /* 0x000fc80003f26270 */
[----:B------:R-:W-:Y:S01]  /*1130*/  ISETP.GE.OR P1, PT, R15, R6, P1 ;  /* 0x000000060f00720c */ /* 0x000fe20000f26670 */
[----:B------:R-:W-:-:S05]  /*1140*/  IMAD.HI.U32 R6, R5, R2, RZ ;  /* 0x0000000205067227 */ /* 0x000fca00078e00ff */
[----:B------:R-:W-:-:S04]  /*1150*/  SHF.R.U32.HI R6, RZ, R3, R6 ;  /* 0x00000003ff067219 */ /* 0x000fc80000011606 */
[----:B------:R-:W-:-:S03]  /*1160*/  SEL R6, R5, R6, !P0 ;  /* 0x0000000605067207 */ /* 0x000fc60004000000 */
[----:B------:R-:W-:Y:S01]  /*1170*/  @!P1 IMAD.HI.U32 R7, R15, R2, RZ ;  /* 0x000000020f079227 */ /* 0x000fe200078e00ff */
[----:B------:R-:W-:-:S04]  /*1180*/  IADD3 R2, PT, PT, -R6, RZ, RZ ;  /* 0x000000ff06027210 */ /* 0x000fc80007ffe1ff */
[----:B------:R-:W-:Y:S01]  /*1190*/  @!P1 SHF.R.U32.HI R3, RZ, R3, R7 ;  /* 0x00000003ff039219 */ /* 0x000fe20000011607 */
[----:B------:R-:W-:Y:S01]  /*11a0*/  IMAD R2, R10, R2, R5 ;  /* 0x000000020a027224 */ /* 0x000fe200078e0205 */
[----:B------:R-:W-:Y:S02]  /*11b0*/  IADD3 R7, PT, PT, -R5, RZ, RZ ;  /* 0x000000ff05077210 */ /* 0x000fe40007ffe1ff */
[----:B------:R-:W-:-:S03]  /*11c0*/  @!P1 SEL R3, R15, R3, !P0 ;  /* 0x000000030f039207 */ /* 0x000fc60004000000 */
[----:B------:R-:W-:Y:S02]  /*11d0*/  IMAD R7, R4, R7, R14 ;  /* 0x0000000704077224 */ /* 0x000fe400078e020e */
[--C-:B------:R-:W-:Y:S02]  /*11e0*/  @!P1 IMAD.IADD R6, R6, 0x1, -R3.reuse ;  /* 0x0000000106069824 */ /* 0x100fe400078e0a03 */
[----:B------:R-:W-:Y:S01]  /*11f0*/  @!P1 IMAD R3, R2, R12, R3 ;  /* 0x0000000c02039224 */ /* 0x000fe200078e0203 */
[----:B------:R-:W-:Y:S01]  /*1200*/  IADD3 R2, PT, PT, -R15, RZ, RZ ;  /* 0x000000ff0f027210 */ /* 0x000fe20007ffe1ff */
[----:B------:R-:W-:Y:S02]  /*1210*/  @!P1 IMAD R5, R6, R10, R15 ;  /* 0x0000000a06059224 */ /* 0x000fe400078e020f */
[----:B------:R-:W-:Y:S02]  /*1220*/  @!P1 IMAD.MOV.U32 R15, RZ, RZ, R3 ;  /* 0x000000ffff0f9224 */ /* 0x000fe400078e0003 */
[----:B------:R-:W-:-:S02]  /*1230*/  IMAD R2, R9, R2, R18 ;  /* 0x0000000209027224 */ /* 0x000fc400078e0212 */
[----:B------:R-:W-:Y:S02]  /*1240*/  IMAD R14, R5, R4, R7 ;  /* 0x00000004050e7224 */ /* 0x000fe400078e0207 */
[----:B------:R-:W-:Y:S02]  /*1250*/  IMAD R18, R15, R9, R2 ;  /* 0x000000090f127224 */ /* 0x000fe400078e0202 */
.L_x_15:
[----:B------:R-:W1:Y:S01]  /*1260*/  LDCU UR4, c[0x0][0xb30] ;  /* 0x00016600ff0477ac */ /* 0x000e620008000800 */
[----:B------:R-:W2:Y:S08]  /*1270*/  S2UR UR45, SR_CgaCtaId ;  /* 0x00000000002d79c3 */ /* 0x000eb00000008800 */
[----:B------:R-:W3:Y:S01]  /*1280*/  LDC R40, c[0x0][0xb24] ;  /* 0x0002c900ff287b82 */ /* 0x000ee20000000800 */
[----:B-1----:R-:W-:-:S09]  /*1290*/  UISETP.NE.AND UP0, UPT, UR4, 0x1, UPT ;  /* 0x000000010400788c */ /* 0x002fd2000bf05270 */
[----:B--2---:R-:W-:Y:S05]  /*12a0*/  BRA.U UP0, `(.L_x_16) ;  /* 0x0000000100407547 */ /* 0x004fea000b800000 */
[----:B------:R-:W1:Y:S08]  /*12b0*/  LDC.64 R4, c[0x0][0xb10] ;  /* 0x0002c400ff047b82 */ /* 0x000e700000000a00 */
[----:B------:R-:W2:Y:S08]  /*12c0*/  LDC.64 R2, c[0x0][0xb18] ;  /* 0x0002c600ff027b82 */ /* 0x000eb00000000a00 */
[----:B------:R-:W4:Y:S08]  /*12d0*/  LDC R6, c[0x0][0xb20] ;  /* 0x0002c800ff067b82 */ /* 0x000f300000000800 */
[----:B------:R-:W3:Y:S01]  /*12e0*/  LDC R7, c[0x0][0xb0c] ;  /* 0x0002c300ff077b82 */ /* 0x000ee20000000800 */
[----:B-1----:R-:W-:-:S05]  /*12f0*/  IMAD.HI.U32 R4, R18, R4, RZ ;  /* 0x0000000412047227 */ /* 0x002fca00078e00ff */
[----:B------:R-:W-:Y:S01]  /*1300*/  SHF.R.U32.HI R4, RZ, R5, R4 ;  /* 0x00000005ff047219 */ /* 0x000fe20000011604 */
[----:B--2---:R-:W-:Y:S01]  /*1310*/  IMAD.HI.U32 R3, R14, R3, RZ ;  /* 0x000000030e037227 */ /* 0x004fe200078e00ff */
[----:B------:R-:W-:-:S04]  /*1320*/  ISETP.NE.AND P0, PT, R2, 0x1, PT ;  /* 0x000000010200780c */ /* 0x000fc80003f05270 */
[----:B----4-:R-:W-:-:S04]  /*1330*/  SHF.R.U32.HI R3, RZ, R6, R3 ;  /* 0x00000006ff037219 */ /* 0x010fc80000011603 */
[----:B------:R-:W-:Y:S02]  /*1340*/  SEL R3, R14, R3, !P0 ;  /* 0x000000030e037207 */ /* 0x000fe40004000000 */
[----:B---3--:R-:W-:-:S04]  /*1350*/  ISETP.NE.AND P1, PT, R7, 0x1, PT ;  /* 0x000000010700780c */ /* 0x008fc80003f25270 */
[----:B------:R-:W-:-:S05]  /*1360*/  SEL R4, R18, R4, !P1 ;  /* 0x0000000412047207 */ /* 0x000fca0004800000 */
[----:B------:R-:W-:Y:S02]  /*1370*/  IMAD.IADD R5, R3, 0x1, -R4 ;  /* 0x0000000103057824 */ /* 0x000fe400078e0a04 */
[----:B------:R-:W-:Y:S02]  /*1380*/  IMAD.IADD R3, R4, 0x1, -R3 ;  /* 0x0000000104037824 */ /* 0x000fe400078e0a03 */
[----:B------:R-:W-:Y:S02]  /*1390*/  IMAD R18, R5, R7, R18 ;  /* 0x0000000705127224 */ /* 0x000fe400078e0212 */
[----:B------:R-:W-:-:S07]  /*13a0*/  IMAD R14, R3, R2, R14 ;  /* 0x00000002030e7224 */ /* 0x000fce00078e020e */
.L_x_16:
[----:B------:R-:W-:Y:S01]  /*13b0*/  BAR.SYNC.DEFER_BLOCKING 0x0 ;  /* 0x0000000000007b1d */ /* 0x000fe20000010000 */
[----:B------:R-:W-:Y:S01]  /*13c0*/  UISETP.NE.AND UP0, UPT, UR6, 0x2, UPT ;  /* 0x000000020600788c */ /* 0x000fe2000bf05270 */
[----:B------:R-:W-:Y:S02]  /*13d0*/  ISETP.NE.OR P0, PT, R0, 0x2, !P2 ;  /* 0x000000020000780c */ /* 0x000fe40005705670 */
[----:B------:R-:W-:-:S06]  /*13e0*/  LOP3.LUT R2, R102, 0x1f, RZ, 0xc0, !PT ;  /* 0x0000001f66027812 */ /* 0x000fcc00078ec0ff */
[----:B------:R-:W-:Y:S05]  /*13f0*/  BRA.U UP0, `(.L_x_17) ;  /* 0x0000001d008c7547 */ /* 0x000fea000b800000 */
[----:B------:R-:W1:Y:S01]  /*1400*/  LDCU UR6, c[0x0][0x388] ;  /* 0x00007100ff0677ac */ /* 0x000e620008000800 */
[----:B------:R-:W2:Y:S01]  /*1410*/  LDC R10, c[0x0][0x370] ;  /* 0x0000dc00ff0a7b82 */ /* 0x000ea20000000800 */
[----:B------:R-:W-:Y:S01]  /*1420*/  PLOP3.LUT P1, PT, PT, PT, UP1, 0x80, 0x8 ;  /* 0x000000000008781c */ /* 0x000fe20003f2f018 */
[----:B------:R-:W-:Y:S01]  /*1430*/  IMAD.MOV.U32 R13, RZ, RZ, RZ ;  /* 0x000000ffff0d7224 */ /* 0x000fe200078e00ff */
[----:B------:R-:W4:Y:S01]  /*1440*/  LDCU UR4, c[0x0][0x38c] ;  /* 0x00007180ff0477ac */ /* 0x000f220008000800 */
[----:B------:R-:W-:Y:S02]  /*1450*/  ISETP.EQ.OR P5, PT, R2, RZ, P0 ;  /* 0x000000ff0200720c */ /* 0x000fe400007a2670 */
[----:B------:R-:W-:Y:S01]  /*1460*/  PLOP3.LUT P1, PT, P1, PT, PT, 0x8, 0x80 ;  /* 0x000000000080781c */ /* 0x000fe20000f2e170 */
[----:B------:R-:W3:Y:S01]  /*1470*/  LDCU UR35, c[0x0][0x390] ;  /* 0x00007200ff2377ac */ /* 0x000ee20008000800 */
[----:B------:R-:W2:Y:S01]  /*1480*/  LDC R0, c[0x0][0x374] ;  /* 0x0000dd00ff007b82 */ /* 0x000ea20000000800 */
[----:B------:R-:W2:Y:S01]  /*1490*/  LDCU.64 UR36, c[0x0][0x348] ;  /* 0x00006900ff2477ac */ /* 0x000ea20008000a00 */
[----:B------:R-:W-:Y:S01]  /*14a0*/  UMOV UR33, 0x1 ;  /* 0x0000000100217882 */ /* 0x000fe20000000000 */
[----:B------:R-:W-:Y:S01]  /*14b0*/  UMOV UR32, URZ ;  /* 0x000000ff00207c82 */ /* 0x000fe20008000000 */
[----:B-1----:R-:W-:Y:S01]  /*14c0*/  UIADD3 UR6, UPT, UPT, UR6, 0x1f, URZ ;  /* 0x0000001f06067890 */ /* 0x002fe2000fffe0ff */
[----:B------:R-:W-:Y:S01]  /*14d0*/  UMOV UR20, URZ ;  /* 0x000000ff00147c82 */ /* 0x000fe20008000000 */
[----:B------:R-:W-:-:S02]  /*14e0*/  UMOV UR31, URZ ;  /* 0x000000ff001f7c82 */ /* 0x000fc40008000000 */
[----:B------:R-:W-:-:S04]  /*14f0*/  USHF.R.S32.HI UR5, URZ, 0x1f, UR6 ;  /* 0x0000001fff057899 */ /* 0x000fc80008011406 */
[----:B------:R-:W-:-:S04]  /*1500*/  ULEA.HI UR5, UR5, UR6, URZ, 0x5 ;  /* 0x0000000605057291 */ /* 0x000fc8000f8f28ff */
[----:B------:R-:W-:-:S04]  /*1510*/  USHF.R.S32.HI UR5, URZ, 0x5, UR5 ;  /* 0x00000005ff057899 */ /* 0x000fc80008011405 */
[----:B----4-:R-:W-:-:S04]  /*1520*/  UIMAD UR4, UR5, UR4, URZ ;  /* 0x00000004050472a4 */ /* 0x010fc8000f8e02ff */
[----:B---3--:R-:W-:-:S04]  /*1530*/  UIMAD UR35, UR4, UR35, URZ ;  /* 0x00000023042372a4 */ /* 0x008fc8000f8e02ff */
[----:B------:R-:W-:Y:S02]  /*1540*/  UISETP.NE.AND UP2, UPT, UR35, URZ, UPT ;  /* 0x000000ff2300728c */ /* 0x000fe4000bf45270 */
[----:B------:R-:W-:-:S04]  /*1550*/  UISETP.LT.U32.AND UP0, UPT, UR35, 0x10, UPT ;  /* 0x000000102300788c */ /* 0x000fc8000bf01070 */
[----:B------:R-:W-:-:S04]  /*1560*/  USEL UR34, UR35, 0x10, UP0 ;  /* 0x0000001023227887 */ /* 0x000fc80008000000 */
[----:B------:R-:W-:Y:S02]  /*1570*/  UIADD3 UR23, UPT, UPT, UR34, -0x1, URZ ;  /* 0xffffffff22177890 */ /* 0x000fe4000fffe0ff */
[----:B------:R-:W-:Y:S02]  /*1580*/  @!UP2 UIADD3 UR23, UPT, UPT, UR34, URZ, URZ ;  /* 0x000000ff2217a290 */ /* 0x000fe4000fffe0ff */
[----:B------:R-:W-:Y:S02]  /*1590*/  UIADD3 UR34, UPT, UPT, UR35, -UR34, URZ ;  /* 0x8000002223227290 */ /* 0x000fe4000fffe0ff */
[----:B--2---:R-:W-:-:S12]  /*15a0*/  UIADD3 UR23, UPT, UPT, UR23, 0x1, URZ ;  /* 0x0000000117177890 */ /* 0x004fd8000fffe0ff */
.L_x_33:
[----:B------:R-:W1:Y:S01]  /*15b0*/  S2UR UR22, SR_CgaCtaId ;  /* 0x00000000001679c3 */ /* 0x000e620000008800 */
[----:B------:R-:W-:Y:S01]  /*15c0*/  UMOV UR4, 0x400 ;  /* 0x0000040000047882 */ /* 0x000fe20000000000 */
[----:B------:R-:W-:Y:S01]  /*15d0*/  IMAD.U32 R2, RZ, RZ, UR33 ;  /* 0x00000021ff027e24 */ /* 0x000fe2000f8e00ff */
[----:B------:R-:W-:Y:S01]  /*15e0*/  UISETP.NE.AND UP0, UPT, UR35, URZ, UPT ;  /* 0x000000ff2300728c */ /* 0x000fe2000bf05270 */
[----:B------:R-:W-:Y:S01]  /*15f0*/  R2UR UR26, R14 ;  /* 0x000000000e1a72ca */ /* 0x000fe200000e0000 */
[----:B------:R-:W-:Y:S01]  /*1600*/  IMAD.SHL.U32 R18, R18, 0x80, RZ ;  /* 0x0000008012127824 */ /* 0x000fe200078e00ff */
[----:B------:R-:W-:Y:S01]  /*1610*/  UMOV UR30, URZ ;  /* 0x000000ff001e7c82 */ /* 0x000fe20008000000 */
[----:B------:R-:W-:Y:S01]  /*1620*/  SHF.L.U32 R2, R2, 0x1f, RZ ;  /* 0x0000001f02027819 */ /* 0x000fe200000006ff */
[----:B------:R-:W-:Y:S01]  /*1630*/  UMOV UR29, URZ ;  /* 0x000000ff001d7c82 */ /* 0x000fe20008000000 */
[----:B------:R-:W-:-:S08]  /*1640*/  UMOV UR28, URZ ;  /* 0x000000ff001c7c82 */ /* 0x000fd00008000000 */
[----:B------:R-:W-:Y:S02]  /*1650*/  USHF.L.U32 UR26, UR26, 0x6, URZ ;  /* 0x000000061a1a7899 */ /* 0x000fe400080006ff */
[----:B-1----:R-:W-:-:S04]  /*1660*/  ULEA UR22, UR22, UR4, 0x18 ;  /* 0x0000000416167291 */ /* 0x002fc8000f8ec0ff */
[----:B------:R-:W-:-:S09]  /*1670*/  ULEA UR4, UR32, UR22, 0x3 ;  /* 0x0000001620047291 */ /* 0x000fd2000f8e18ff */
[----:B----4-:R1:W2:Y:S01]  /*1680*/  SYNCS.PHASECHK.TRANS64.TRYWAIT P3, [UR4+0x80], R2 ;  /* 0x00008002ff0075a7 */ /* 0x0102a20008061104 */
[----:B---3--:R-:W-:Y:S05]  /*1690*/  BRA.U !UP0, `(.L_x_18) ;  /* 0x00000005086c7547 */ /* 0x008fea000b800000 */
[----:B------:R-:W3:Y:S01]  /*16a0*/  LDC.64 R8, c[0x0][0x480] ;  /* 0x00012000ff087b82 */ /* 0x000ee20000000a00 */
[----:B------:R-:W4:Y:S01]  /*16b0*/  LDCU UR16, c[0x0][0x390] ;  /* 0x00007200ff1077ac */ /* 0x000f220008000800 */
[----:B------:R-:W2:Y:S06]  /*16c0*/  LDCU UR17, c[0x0][0x38c] ;  /* 0x00007180ff1177ac */ /* 0x000eac0008000800 */
[----:B------:R-:W4:Y:S01]  /*16d0*/  LDC.64 R6, c[0x0][0x488] ;  /* 0x00012200ff067b82 */ /* 0x000f220000000a00 */
[----:B------:R-:W2:Y:S01]  /*16e0*/  LDCU.64 UR14, c[0x0][0x4b8] ;  /* 0x00009700ff0e77ac */ /* 0x000ea20008000a00 */
[----:B------:R-:W-:Y:S01]  /*16f0*/  UIADD3 UR31, UPT, UPT, UR23, UR20, URZ ;  /* 0x00000014171f7290 */ /* 0x000fe2000fffe0ff */
[----:B------:R-:W-:-:S05]  /*1700*/  UMOV UR30, URZ ;  /* 0x000000ff001e7c82 */ /* 0x000fca0008000000 */
[----:B-1----:R-:W1:Y:S01]  /*1710*/  LDC.64 R2, c[0x0][0x490] ;  /* 0x00012400ff027b82 */ /* 0x002e620000000a00 */
[----:B------:R-:W-:Y:S01]  /*1720*/  UMOV UR18, UR32 ;  /* 0x0000002000127c82 */ /* 0x000fe20008000000 */
[----:B------:R-:W-:Y:S01]  /*1730*/  UMOV UR28, URZ ;  /* 0x000000ff001c7c82 */ /* 0x000fe20008000000 */
[----:B------:R-:W-:Y:S01]  /*1740*/  UMOV UR29, URZ ;  /* 0x000000ff001d7c82 */ /* 0x000fe20008000000 */
[----:B---3--:R-:W-:Y:S01]  /*1750*/  IMAD.HI.U32 R9, R18, R9, RZ ;  /* 0x0000000912097227 */ /* 0x008fe200078e00ff */
[----:B------:R-:W-:-:S03]  /*1760*/  ISETP.NE.AND P2, PT, R8, 0x1, PT ;  /* 0x000000010800780c */ /* 0x000fc60003f45270 */
[----:B------:R-:W3:Y:S01]  /*1770*/  LDC.64 R4, c[0x0][0x4b0] ;  /* 0x00012c00ff047b82 */ /* 0x000ee20000000a00 */
[----:B----4-:R-:W-:-:S04]  /*1780*/  SHF.R.U32.HI R6, RZ, R6, R9 ;  /* 0x00000006ff067219 */ /* 0x010fc80000011609 */
[----:B------:R-:W-:Y:S02]  /*1790*/  SEL R6, R18, R6, !P2 ;  /* 0x0000000612067207 */ /* 0x000fe40005000000 */
[----:B------:R-:W-:Y:S02]  /*17a0*/  ISETP.NE.AND P2, PT, R7, 0x1, PT ;  /* 0x000000010700780c */ /* 0x000fe40003f45270 */
[C---:B------:R-:W-:Y:S01]  /*17b0*/  R2UR UR4, R6.reuse ;  /* 0x00000000060472ca */ /* 0x040fe200000e0000 */
[----:B-1----:R-:W-:-:S04]  /*17c0*/  IMAD.HI.U32 R2, R6, R2, RZ ;  /* 0x0000000206027227 */ /* 0x002fc800078e00ff */
[----:B------:R-:W-:Y:S01]  /*17d0*/  IMAD.MOV R14, RZ, RZ, -R6 ;  /* 0x000000ffff0e7224 */ /* 0x000fe200078e0a06 */
[----:B------:R-:W-:-:S03]  /*17e0*/  SHF.R.U32.HI R2, RZ, R3, R2 ;  /* 0x00000003ff027219 */ /* 0x000fc60000011602 */
[----:B------:R-:W-:Y:S01]  /*17f0*/  IMAD R14, R8, R14, R18 ;  /* 0x0000000e080e7224 */ /* 0x000fe200078e0212 */
[----:B------:R-:W-:Y:S01]  /*1800*/  R2UR UR13, R2 ;  /* 0x00000000020d72ca */ /* 0x000fe200000e0000 */
[----:B------:R-:W-:Y:S01]  /*1810*/  VOTEU.ANY UP0, P2 ;  /* 0x0000000000ff7886 */ /* 0x000fe20001000100 */
[----:B------:R-:W1:Y:S01]  /*1820*/  LDC.64 R2, c[0x0][0x4d0] ;  /* 0x00013400ff027b82 */ /* 0x000e620000000a00 */
[----:B---3--:R-:W-:Y:S02]  /*1830*/  R2UR UR8, R4 ;  /* 0x00000000040872ca */ /* 0x008fe400000e0000 */
[----:B------:R-:W-:Y:S02]  /*1840*/  R2UR UR9, R14 ;  /* 0x000000000e0972ca */ /* 0x000fe400000e0000 */
[----:B------:R-:W-:-:S06]  /*1850*/  R2UR UR6, R5 ;  /* 0x00000000050672ca */ /* 0x000fcc00000e0000 */
[----:B------:R-:W-:Y:S01]  /*1860*/  USEL UR13, UR4, UR13, !UP0 ;  /* 0x0000000d040d7287 */ /* 0x000fe2000c000000 */
[----:B------:R-:W3:Y:S05]  /*1870*/  LDCU.64 UR4, c[0x0][0x4d8] ;  /* 0x00009b00ff0477ac */ /* 0x000eea0008000a00 */
[----:B------:R-:W-:-:S04]  /*1880*/  IMAD R9, RZ, RZ, -UR13 ;  /* 0x8000000dff097e24 */ /* 0x000fc8000f8e02ff */
[----:B------:R-:W-:Y:S01]  /*1890*/  IMAD R9, R7, R9, R6 ;  /* 0x0000000907097224 */ /* 0x000fe200078e0206 */
[----:B-1----:R-:W-:-:S04]  /*18a0*/  R2UR UR11, R2 ;  /* 0x00000000020b72ca */ /* 0x002fc800000e0000 */
[----:B------:R-:W-:Y:S02]  /*18b0*/  R2UR UR7, R9 ;  /* 0x00000000090772ca */ /* 0x000fe400000e0000 */
[----:B------:R-:W-:-:S07]  /*18c0*/  R2UR UR12, R3 ;  /* 0x00000000030c72ca */ /* 0x000fce00000e0000 */
[----:B------:R-:W-:-:S06]  /*18d0*/  UIMAD UR11, UR9, UR8, UR11 ;  /* 0x00000008090b72a4 */ /* 0x000fcc000f8e020b */
[----:B--23--:R-:W-:-:S12]  /*18e0*/  UIMAD UR12, UR7, UR6, UR12 ;  /* 0x00000006070c72a4 */ /* 0x00cfd8000f8e020c */
.L_x_23:
[----:B--2---:R-:W-:Y:S01]  /*18f0*/  @!P0 MOV R3, 0x3000 ;  /* 0x0000300000038802 */ /* 0x004fe20000000f00 */
[----:B------:R-:W-:Y:S01]  /*1900*/  ULEA UR9, UR18, UR22, 0x3 ;  /* 0x0000001612097291 */ /* 0x000fe2000f8e18ff */
[----:B----4-:R-:W-:Y:S11]  /*1910*/  @P3 BRA `(.L_x_19) ;  /* 0x0000000000103947 */ /* 0x010ff60003800000 */
[----:B------:R-:W-:Y:S04]  /*1920*/  MOV R4, UR33 ;  /* 0x0000002100047c02 */ /* 0x000fe80008000f00 */
[----:B------:R-:W-:Y:S04]  /*1930*/  SHF.L.U32 R4, R4, 0x1f, RZ ;  /* 0x0000001f04047819 */ /* 0x000fe800000006ff */
[----:B------:R-:W1:Y:S02]  /*1940*/  SYNCS.PHASECHK.TRANS64.TRYWAIT P2, [UR9+0x80], R4 ;  /* 0x00008004ff0075a7 */ /* 0x000e640008041109 */
[----:B-1----:R-:W-:Y:S05]  /*1950*/  @!P2 BRA `(.L_x_20) ;  /* 0x000000640068a947 */ /* 0x002fea0003800000 */
.L_x_19:
[----:B------:R2:W-:Y:S01]  /*1960*/  @!P0 SYNCS.ARRIVE.TRANS64 RZ, [UR9], R3 ;  /* 0x00000003ffff89a7 */ /* 0x0005e20008000009 */
[----:B------:R-:W-:Y:S04]  /*1970*/  BSSY.RECONVERGENT B0, `(.L_x_21) ;  /* 0x0000003000007945 */ /* 0x000fe80003800200 */
[----:B------:R-:W-:Y:S05]  /*1980*/  @P5 BRA `(.L_x_22) ;  /* 0x0000000000045947 */ /* 0x000fea0003800000 */
[----:B------:R-:W-:Y:S05]  /*1990*/  BPT.TRAP 0x1 ;  /* 0x000000040000795c */ /* 0x000fea0000300000 */
.L_x_22:
[----:B------:R-:W-:Y:S05]  /*19a0*/  BSYNC.RECONVERGENT B0 ;  /* 0x0000000000007941 */ /* 0x000fea0003800200 */
.L_x_21:
[----:B------:R-:W-:Y:S02]  /*19b0*/  UIADD3 UR32, UPT, UPT, UR18, 0x1, URZ ;  /* 0x0000000112207890 */ /* 0x000fe4000fffe0ff */
[----:B------:R-:W-:Y:S02]  /*19c0*/  UIMAD UR7, UR28, UR14, UR4 ;  /* 0x0000000e1c0772a4 */ /* 0x000fe4000f8e0204 */
[----:B------:R-:W-:Y:S02]  /*19d0*/  UISETP.NE.AND UP0, UPT, UR32, 0x10, UPT ;  /* 0x000000102000788c */ /* 0x000fe4000bf05270 */
[----:B------:R-:W-:Y:S02]  /*19e0*/  UIMAD UR6, UR29, UR15, UR5 ;  /* 0x0000000f1d0672a4 */ /* 0x000fe4000f8e0205 */
[----:B------:R-:W-:Y:S02]  /*19f0*/  USEL UR8, URZ, 0x1, UP0 ;  /* 0x00000001ff087887 */ /* 0x000fe40008000000 */
[----:B------:R-:W-:Y:S02]  /*1a00*/  USEL UR32, UR32, URZ, UP0 ;  /* 0x000000ff20207287 */ /* 0x000fe40008000000 */
[----:B------:R-:W-:Y:S02]  /*1a10*/  ULOP3.LUT UR33, UR33, UR8, URZ, 0x3c, !UPT ;  /* 0x0000000821217292 */ /* 0x000fe4000f8e3cff */
[----:B------:R-:W-:Y:S02]  /*1a20*/  ULEA UR8, UR32, UR22, 0x3 ;  /* 0x0000001620087291 */ /* 0x000fe4000f8e18ff */
[----:B------:R-:W-:Y:S02]  /*1a30*/  ULEA UR21, UR18, UR22, 0xc ;  /* 0x0000001612157291 */ /* 0x000fe4000f8e60ff */
[----:B------:R-:W-:Y:S01]  /*1a40*/  UIADD3 UR44, UP1, UPT, UR36, 0x80, URZ ;  /* 0x00000080242c7890 */ /* 0x000fe2000ff3e0ff */
[----:B-1----:R-:W-:Y:S01]  /*1a50*/  MOV R2, UR33 ;  /* 0x0000002100027c02 */ /* 0x002fe20008000f00 */
[----:B------:R-:W-:Y:S02]  /*1a60*/  UPRMT UR42, UR7, 0x40, UR6 ;  /* 0x00000040072a7896 */ /* 0x000fe40008000006 */
[----:B------:R-:W-:Y:S01]  /*1a70*/  UIADD3 UR24, UPT, UPT, UR21, 0x26400, URZ ;  /* 0x0002640015187890 */ /* 0x000fe2000fffe0ff */
[----:B------:R-:W-:Y:S01]  /*1a80*/  SHF.L.U32 R2, R2, 0x1f, RZ ;  /* 0x0000001f02027819 */ /* 0x000fe200000006ff */
[----:B------:R-:W-:Y:S02]  /*1a90*/  USHF.L.U32 UR10, UR30, 0x5, URZ ;  /* 0x000000051e0a7899 */ /* 0x000fe400080006ff */
[----:B------:R-:W-:Y:S01]  /*1aa0*/  UIADD3.X UR45, UPT, UPT, URZ, UR37, URZ, UP1, !UPT ;  /* 0x00000025ff2d7290 */ /* 0x000fe20008ffe4ff */
[----:B------:R3:W4:Y:S01]  /*1ab0*/  SYNCS.PHASECHK.TRANS64.TRYWAIT P3, [UR8+0x80], R2 ;  /* 0x00008002ff0075a7 */ /* 0x0007220008061108 */
[----:B------:R-:W-:Y:S02]  /*1ac0*/  ULEA UR8, UR18, UR22, 0xd ;  /* 0x0000001612087291 */ /* 0x000fe4000f8e68ff */
[----:B------:R-:W-:Y:S02]  /*1ad0*/  UPRMT UR21, UR42, 0x5410, URZ ;  /* 0x000054102a157896 */ /* 0x000fe400080000ff */
[----:B------:R-:W-:Y:S02]  /*1ae0*/  UIADD3 UR8, UPT, UPT, UR8, 0x6400, URZ ;  /* 0x0000640008087890 */ /* 0x000fe4000fffe0ff */
[----:B------:R-:W-:Y:S02]  /*1af0*/  UIADD3 UR40, UP0, UPT, UR36, 0x180, URZ ;  /* 0x0000018024287890 */ /* 0x000fe4000ff1e0ff */
[----:B------:R-:W-:Y:S02]  /*1b00*/  UIADD3 UR19, UPT, UPT, UR28, 0x1, URZ ;  /* 0x000000011c137890 */ /* 0x000fe4000fffe0ff */
[----:B------:R-:W-:Y:S02]  /*1b10*/  UIADD3.X UR41, UPT, UPT, URZ, UR37, URZ, UP0, !UPT ;  /* 0x00000025ff297290 */ /* 0x000fe400087fe4ff */
[----:B------:R-:W-:Y:S01]  /*1b20*/  UISETP.NE.AND UP2, UPT, UR19, UR17, UPT ;  /* 0x000000111300728c */ /* 0x000fe2000bf45270 */
[----:B------:R-:W-:Y:S01]  /*1b30*/  UTMALDG.4D.IM2COL [UR8], [UR44], UR21 ;  /* 0x000000082c0073b4 */ /* 0x000fe20008058015 */
[----:B------:R-:W-:Y:S02]  /*1b40*/  UIADD3 UR18, UPT, UPT, UR29, 0x1, URZ ;  /* 0x000000011d127890 */ /* 0x000fe4000fffe0ff */
[----:B------:R-:W-:Y:S02]  /*1b50*/  UIADD3 UR20, UPT, UPT, UR20, 0x1, URZ ;  /* 0x0000000114147890 */ /* 0x000fe4000fffe0ff */
[----:B------:R-:W-:Y:S01]  /*1b60*/  UIADD3 UR42, UPT, UPT, UR30, 0x1, URZ ;  /* 0x000000011e2a7890 */ /* 0x000fe2000fffe0ff */
[----:B------:R-:W-:Y:S01]  /*1b70*/  UMOV UR38, 0x0 ;  /* 0x0000000000267882 */ /* 0x000fe20000000000 */
[----:B------:R-:W-:Y:S01]  /*1b80*/  UMOV UR39, 0x10000000 ;  /* 0x1000000000277882 */ /* 0x000fe20000000000 */
[----:B------:R-:W-:Y:S02]  /*1b90*/  UMOV UR25, UR9 ;  /* 0x0000000900197c82 */ /* 0x000fe40008000000 */
[----:B------:R-:W-:Y:S01]  /*1ba0*/  @UP2 UIADD3 UR18, UPT, UPT, UR29, URZ, URZ ;  /* 0x000000ff1d122290 */ /* 0x000fe2000fffe0ff */
[----:B------:R-:W-:Y:S03]  /*1bb0*/  UMOV UR27, UR10 ;  /* 0x0000000a001b7c82 */ /* 0x000fe60008000000 */
[----:B------:R-:W-:Y:S01]  /*1bc0*/  UISETP.NE.AND UP0, UPT, UR18, UR16, UPT ;  /* 0x000000101200728c */ /* 0x000fe2000bf05270 */
[----:B------:R1:W-:Y:S10]  /*1bd0*/  UTMALDG.4D [UR24], [UR40], desc[UR38] ;  /* 0x00002618280075b4 */ /* 0x0003f40008019000 */
[----:B------:R-:W-:Y:S07]  /*1be0*/  @UP0 UIADD3 UR42, UPT, UPT, UR30, URZ, URZ ;  /* 0x000000ff1e2a0290 */ /* 0x000fee000fffe0ff */
[----:B------:R-:W-:Y:S01]  /*1bf0*/  UMOV UR30, UR42 ;  /* 0x0000002a001e7c82 */ /* 0x000fe20008000000 */
[----:B-1----:R-:W-:Y:S02]  /*1c00*/  USEL UR29, UR18, URZ, UP0 ;  /* 0x000000ff121d7287 */ /* 0x002fe40008000000 */
[----:B------:R-:W-:Y:S02]  /*1c10*/  UISETP.NE.AND UP0, UPT, UR20, UR31, UPT ;  /* 0x0000001f1400728c */ /* 0x000fe4000bf05270 */
[----:B------:R-:W-:Y:S01]  /*1c20*/  USEL UR28, UR19, URZ, UP2 ;  /* 0x000000ff131c7287 */ /* 0x000fe20009000000 */
[----:B------:R-:W-:Y:S06]  /*1c30*/  UMOV UR18, UR32 ;  /* 0x0000002000127c82 */ /* 0x000fec0008000000 */
[----:B---3--:R-:W-:Y:S05]  /*1c40*/  BRA.U UP0, `(.L_x_23) ;  /* 0xfffffffd00287547 */ /* 0x008fea000b83ffff */
.L_x_18:
[----:B------:R-:W-:Y:S01]  /*1c50*/  ULEA UR4, UR32, UR22, 0x3 ;  /* 0x0000001620047291 */ /* 0x000fe2000f8e18ff */
[----:B-1----:R-:W-:Y:S01]  /*1c60*/  MOV R2, UR33 ;  /* 0x0000002100027c02 */ /* 0x002fe20008000f00 */
[----:B------:R-:W-:Y:S01]  /*1c70*/  @!P1 SYNCS.ARRIVE.TRANS64.A1T0 RZ, [UR22+0x138], RZ ;  /* 0x000138ffffff99a7 */ /* 0x000fe20008100016 */
[----:B------:R-:W-:Y:S02]  /*1c80*/  UISETP.GE.AND UP0, UPT, UR34, 0x1, UPT ;  /* 0x000000012200788c */ /* 0x000fe4000bf06270 */
[----:B------:R-:W-:-:S04]  /*1c90*/  SHF.L.U32 R2, R2, 0x1f, RZ ;  /* 0x0000001f02027819 */ /* 0x000fc800000006ff */
[----:B------:R1:W3:Y:S03]  /*1ca0*/  SYNCS.PHASECHK.TRANS64.TRYWAIT P2, [UR4+0x80], R2 ;  /* 0x00008002ff0075a7 */ /* 0x0002e60008041104 */
[----:B------:R-:W-:Y:S05]  /*1cb0*/  BRA.U !UP0, `(.L_x_24) ;  /* 0x0000000508747547 */ /* 0x000fea000b800000 */
[----:B------:R-:W4:Y:S01]  /*1cc0*/  LDC.64 R8, c[0x0][0x480] ;  /* 0x00012000ff087b82 */ /* 0x000f220000000a00 */
[----:B------:R-:W3:Y:S01]  /*1cd0*/  LDCU UR25, c[0x0][0x390] ;  /* 0x00007200ff1977ac */ /* 0x000ee20008000800 */
[----:B------:R-:W3:Y:S06]  /*1ce0*/  LDCU UR27, c[0x0][0x38c] ;  /* 0x00007180ff1b77ac */ /* 0x000eec0008000800 */
[----:B------:R-:W4:Y:S01]  /*1cf0*/  LDC.64 R6, c[0x0][0x488] ;  /* 0x00012200ff067b82 */ /* 0x000f220000000a00 */
[----:B------:R-:W3:Y:S01]  /*1d00*/  LDCU.64 UR14, c[0x0][0x4b8] ;  /* 0x00009700ff0e77ac */ /* 0x000ee20008000a00 */
[----:B------:R-:W-:Y:S01]  /*1d10*/  UIADD3 UR31, UPT, UPT, UR34, UR31, URZ ;  /* 0x0000001f221f7290 */ /* 0x000fe2000fffe0ff */
[----:B------:R-:W-:-:S05]  /*1d20*/  UMOV UR40, UR34 ;  /* 0x0000002200287c82 */ /* 0x000fca0008000000 */
[----:B-12---:R-:W1:Y:S01]  /*1d30*/  LDC.64 R2, c[0x0][0x490] ;  /* 0x00012400ff027b82 */ /* 0x006e620000000a00 */
[----:B------:R-:W-:Y:S01]  /*1d40*/  UMOV UR38, UR32 ;  /* 0x0000002000267c82 */ /* 0x000fe20008000000 */
[----:B----4-:R-:W-:Y:S01]  /*1d50*/  IMAD.HI.U32 R9, R18, R9, RZ ;  /* 0x0000000912097227 */ /* 0x010fe200078e00ff */
[----:B------:R-:W-:-:S05]  /*1d60*/  ISETP.NE.AND P1, PT, R8, 0x1, PT ;  /* 0x000000010800780c */ /* 0x000fca0003f25270 */
[----:B------:R-:W2:Y:S01]  /*1d70*/  LDC.64 R4, c[0x0][0x4b0] ;  /* 0x00012c00ff047b82 */ /* 0x000ea20000000a00 */
[----:B------:R-:W-:-:S04]  /*1d80*/  SHF.R.U32.HI R6, RZ, R6, R9 ;  /* 0x00000006ff067219 */ /* 0x000fc80000011609 */
        /* <DEDUP_REMOVED lines=10> */
[----:B--2---:R-:W-:Y:S02]  /*1e30*/  R2UR UR8, R4 ;  /* 0x00000000040872ca */ /* 0x004fe400000e0000 */
[----:B------:R-:W-:Y:S02]  /*1e40*/  R2UR UR9, R9 ;  /* 0x00000000090972ca */ /* 0x000fe400000e0000 */
[----:B------:R-:W-:-:S06]  /*1e50*/  R2UR UR6, R5 ;  /* 0x00000000050672ca */ /* 0x000fcc00000e0000 */
[----:B------:R-:W-:Y:S01]  /*1e60*/  USEL UR21, UR4, UR21, !UP0 ;  /* 0x0000001504157287 */ /* 0x000fe2000c000000 */
[----:B------:R-:W2:Y:S05]  /*1e70*/  LDCU.64 UR4, c[0x0][0x4d8] ;  /* 0x00009b00ff0477ac */ /* 0x000eaa0008000a00 */
[----:B------:R-:W-:-:S04]  /*1e80*/  IMAD R14, RZ, RZ, -UR21 ;  /* 0x80000015ff0e7e24 */ /* 0x000fc8000f8e02ff */
[----:B------:R-:W-:Y:S01]  /*1e90*/  IMAD R14, R7, R14, R6 ;  /* 0x0000000e070e7224 */ /* 0x000fe200078e0206 */
[----:B-1----:R-:W-:-:S04]  /*1ea0*/  R2UR UR19, R2 ;  /* 0x00000000021372ca */ /* 0x002fc800000e0000 */
[----:B------:R-:W-:Y:S02]  /*1eb0*/  R2UR UR7, R14 ;  /* 0x000000000e0772ca */ /* 0x000fe400000e0000 */
[----:B------:R-:W-:-:S07]  /*1ec0*/  R2UR UR20, R3 ;  /* 0x00000000031472ca */ /* 0x000fce00000e0000 */
[----:B------:R-:W-:-:S06]  /*1ed0*/  UIMAD UR19, UR9, UR8, UR19 ;  /* 0x00000008091372a4 */ /* 0x000fcc000f8e0213 */
[----:B--23--:R-:W-:-:S12]  /*1ee0*/  UIMAD UR20, UR7, UR6, UR20 ;  /* 0x00000006071472a4 */ /* 0x00cfd8000f8e0214 */
.L_x_29:
[----:B--2---:R-:W-:Y:S01]  /*1ef0*/  @!P0 MOV R3, 0x3000 ;  /* 0x0000300000038802 */ /* 0x004fe20000000f00 */
[----:B------:R-:W-:Y:S01]  /*1f00*/  ULEA UR17, UR38, UR22, 0x3 ;  /* 0x0000001626117291 */ /* 0x000fe2000f8e18ff */
[----:B---3--:R-:W-:Y:S11]  /*1f10*/  @P2 BRA `(.L_x_25) ;  /* 0x0000000000102947 */ /* 0x008ff60003800000 */
[----:B------:R-:W-:Y:S04]  /*1f20*/  MOV R4, UR33 ;  /* 0x0000002100047c02 */ /* 0x000fe80008000f00 */
[----:B------:R-:W-:Y:S04]  /*1f30*/  SHF.L.U32 R4, R4, 0x1f, RZ ;  /* 0x0000001f04047819 */ /* 0x000fe800000006ff */
[----:B------:R-:W1:Y:S02]  /*1f40*/  SYNCS.PHASECHK.TRANS64.TRYWAIT P1, [UR17+0x80], R4 ;  /* 0x00008004ff0075a7 */ /* 0x000e640008021111 */
[----:B-1----:R-:W-:Y:S05]  /*1f50*/  @!P1 BRA `(.L_x_26) ;  /* 0x0000006000009947 */ /* 0x002fea0003800000 */
.L_x_25:
[----:B------:R2:W-:Y:S01]  /*1f60*/  @!P0 SYNCS.ARRIVE.TRANS64 RZ, [UR17], R3 ;  /* 0x00000003ffff89a7 */ /* 0x0005e20008000011 */
[----:B------:R-:W-:Y:S04]  /*1f70*/  BSSY.RECONVERGENT B0, `(.L_x_27) ;  /* 0x0000003000007945 */ /* 0x000fe80003800200 */
[----:B------:R-:W-:Y:S05]  /*1f80*/  @P5 BRA `(.L_x_28) ;  /* 0x0000000000045947 */ /* 0x000fea0003800000 */
[----:B------:R-:W-:Y:S05]  /*1f90*/  BPT.TRAP 0x1 ;  /* 0x000000040000795c */ /* 0x000fea0000300000 */
.L_x_28:
[----:B------:R-:W-:Y:S05]  /*1fa0*/  BSYNC.RECONVERGENT B0 ;  /* 0x0000000000007941 */ /* 0x000fea0003800200 */
.L_x_27:
        /* <DEDUP_REMOVED lines=8> */
[----:B------:R-:W-:Y:S02]  /*2030*/  UIADD3 UR39, UPT, UPT, UR28, 0x1, URZ ;  /* 0x000000011c277890 */ /* 0x000fe4000fffe0ff */
[----:B------:R-:W-:Y:S01]  /*2040*/  UIADD3 UR46, UP1, UPT, UR36, 0x80, URZ ;  /* 0x00000080242e7890 */ /* 0x000fe2000ff3e0ff */
[----:B-1----:R-:W-:Y:S01]  /*2050*/  MOV R2, UR33 ;  /* 0x0000002100027c02 */ /* 0x002fe20008000f00 */
[----:B------:R-:W-:Y:S02]  /*2060*/  ULEA UR16, UR38, UR22, 0xd ;  /* 0x0000001626107291 */ /* 0x000fe4000f8e68ff */
[----:B------:R-:W-:Y:S01]  /*2070*/  UPRMT UR41, UR6, 0x40, UR7 ;  /* 0x0000004006297896 */ /* 0x000fe20008000007 */
[----:B------:R-:W-:Y:S01]  /*2080*/  SHF.L.U32 R2, R2, 0x1f, RZ ;  /* 0x0000001f02027819 */ /* 0x000fe200000006ff */
[----:B------:R-:W-:Y:S02]  /*2090*/  UISETP.NE.AND UP2, UPT, UR39, UR27, UPT ;  /* 0x0000001b2700728c */ /* 0x000fe4000bf45270 */
[----:B------:R-:W-:Y:S01]  /*20a0*/  USHF.L.U32 UR18, UR30, 0x5, URZ ;  /* 0x000000051e127899 */ /* 0x000fe200080006ff */
[----:B------:R1:W3:Y:S01]  /*20b0*/  SYNCS.PHASECHK.TRANS64.TRYWAIT P2, [UR8+0x80], R2 ;  /* 0x00008002ff0075a7 */ /* 0x0002e20008041108 */
[----:B------:R-:W-:Y:S02]  /*20c0*/  UIADD3.X UR47, UPT, UPT, URZ, UR37, URZ, UP1, !UPT ;  /* 0x00000025ff2f7290 */ /* 0x000fe40008ffe4ff */
[----:B------:R-:W-:Y:S02]  /*20d0*/  UIADD3 UR16, UPT, UPT, UR16, 0x6400, URZ ;  /* 0x0000640010107890 */ /* 0x000fe4000fffe0ff */
[----:B------:R-:W-:Y:S02]  /*20e0*/  UPRMT UR48, UR41, 0x5410, URZ ;  /* 0x0000541029307896 */ /* 0x000fe400080000ff */
[----:B------:R-:W-:Y:S02]  /*20f0*/  UIADD3 UR44, UP0, UPT, UR36, 0x180, URZ ;  /* 0x00000180242c7890 */ /* 0x000fe4000ff1e0ff */
[----:B------:R-:W-:Y:S02]  /*2100*/  ULEA UR8, UR38, UR22, 0xc ;  /* 0x0000001626087291 */ /* 0x000fe4000f8e60ff */
[----:B------:R-:W-:Y:S02]  /*2110*/  UIADD3.X UR45, UPT, UPT, URZ, UR37, URZ, UP0, !UPT ;  /* 0x00000025ff2d7290 */ /* 0x000fe400087fe4ff */
[----:B------:R-:W-:Y:S01]  /*2120*/  UIADD3 UR8, UPT, UPT, UR8, 0x26400, URZ ;  /* 0x0002640008087890 */ /* 0x000fe2000fffe0ff */
[----:B------:R1:W-:Y:S01]  /*2130*/  UTMALDG.4D.IM2COL [UR16], [UR46], UR48 ;  /* 0x000000102e0073b4 */ /* 0x0003e20008058030 */
[----:B------:R-:W-:Y:S02]  /*2140*/  UIADD3 UR38, UPT, UPT, UR29, 0x1, URZ ;  /* 0x000000011d267890 */ /* 0x000fe4000fffe0ff */
[----:B------:R-:W-:Y:S02]  /*2150*/  @UP2 UIADD3 UR38, UPT, UPT, UR29, URZ, URZ ;  /* 0x000000ff1d262290 */ /* 0x000fe4000fffe0ff */
[----:B------:R-:W-:Y:S02]  /*2160*/  UIADD3 UR41, UPT, UPT, UR30, 0x1, URZ ;  /* 0x000000011e297890 */ /* 0x000fe4000fffe0ff */
[----:B------:R-:W-:Y:S02]  /*2170*/  UISETP.NE.AND UP0, UPT, UR38, UR25, UPT ;  /* 0x000000192600728c */ /* 0x000fe4000bf05270 */
[----:B------:R-:W-:Y:S01]  /*2180*/  UIADD3 UR49, UPT, UPT, UR40, -0x1, URZ ;  /* 0xffffffff28317890 */ /* 0x000fe2000fffe0ff */
[----:B------:R-:W-:Y:S01]  /*2190*/  UMOV UR42, 0x0 ;  /* 0x00000000002a7882 */ /* 0x000fe20000000000 */
[----:B------:R-:W-:Y:S01]  /*21a0*/  UMOV UR43, 0x10000000 ;  /* 0x10000000002b7882 */ /* 0x000fe20000000000 */
[----:B------:R-:W-:Y:S01]  /*21b0*/  UMOV UR10, UR26 ;  /* 0x0000001a000a7c82 */ /* 0x000fe20008000000 */
[----:B------:R-:W-:Y:S01]  /*21c0*/  UMOV UR12, UR28 ;  /* 0x0000001c000c7c82 */ /* 0x000fe20008000000 */
[----:B------:R-:W-:Y:S01]  /*21d0*/  USEL UR28, UR39, URZ, UP2 ;  /* 0x000000ff271c7287 */ /* 0x000fe20009000000 */
[----:B------:R-:W-:Y:S03]  /*21e0*/  UMOV UR13, UR29 ;  /* 0x0000001d000d7c82 */ /* 0x000fe60008000000 */
[----:B------:R-:W-:Y:S02]  /*21f0*/  @UP0 UIADD3 UR41, UPT, UPT, UR30, URZ, URZ ;  /* 0x000000ff1e290290 */ /* 0x000fe4000fffe0ff */
[----:B------:R-:W-:Y:S01]  /*2200*/  USEL UR29, UR38, URZ, UP0 ;  /* 0x000000ff261d7287 */ /* 0x000fe20008000000 */
[----:B------:R-:W-:Y:S01]  /*2210*/  UMOV UR9, UR17 ;  /* 0x0000001100097c82 */ /* 0x000fe20008000000 */
[----:B------:R-:W-:Y:S01]  /*2220*/  UMOV UR11, UR18 ;  /* 0x00000012000b7c82 */ /* 0x000fe20008000000 */
[----:B------:R-:W-:Y:S01]  /*2230*/  UISETP.GT.U32.AND UP0, UPT, UR40, 0x1, UPT ;  /* 0x000000012800788c */ /* 0x000fe2000bf04070 */
[----:B------:R1:W-:Y:S01]  /*2240*/  UTMALDG.4D [UR8], [UR44], desc[UR42] ;  /* 0x00002a082c0075b4 */ /* 0x0003e20008019000 */
[----:B------:R-:W-:Y:S01]  /*2250*/  UMOV UR38, UR32 ;  /* 0x0000002000267c82 */ /* 0x000fe20008000000 */
[----:B------:R-:W-:Y:S01]  /*2260*/  UMOV UR40, UR49 ;  /* 0x0000003100287c82 */ /* 0x000fe20008000000 */
[----:B------:R-:W-:Y:S05]  /*2270*/  UMOV UR30, UR41 ;  /* 0x00000029001e7c82 */ /* 0x000fea0008000000 */
[----:B-1----:R-:W-:Y:S05]  /*2280*/  BRA.U UP0, `(.L_x_29) ;  /* 0xfffffffd00187547 */ /* 0x002fea000b83ffff */
.L_x_24:
[----:B--2---:R-:W-:Y:S01]  /*2290*/  SHF.L.U32 R3, R13, 0x1f, RZ ;  /* 0x0000001f0d037819 */ /* 0x004fe200000006ff */
[----:B------:R-:W-:-:S03]  /*22a0*/  NOP ;  /* 0x0000000000007918 */ /* 0x000fc60000000000 */
[----:B------:R-:W2:Y:S02]  /*22b0*/  SYNCS.PHASECHK.TRANS64.TRYWAIT P1, [UR22+0x140], R3 ;  /* 0x00014003ff0075a7 */ /* 0x000ea40008021116 */
[----:B--2---:R-:W-:Y:S05]  /*22c0*/  @!P1 BRA `(.L_x_30) ;  /* 0x0000005c003c9947 */ /* 0x004fea0003800000 */
.L_x_123:
[----:B------:R-:W2:Y:S01]  /*22d0*/  LDS.128 R4, [UR22+0x180] ;  /* 0x00018016ff047984 */ /* 0x000ea20008000c00 */
[----:B------:R-:W-:Y:S01]  /*22e0*/  UIADD3 UR4, UPT, UPT, UR22, 0x148, URZ ;  /* 0x0000014816047890 */ /* 0x000fe2000fffe0ff */
[----:B------:R-:W-:Y:S01]  /*22f0*/  ISETP.GE.AND P1, PT, R40, 0x1, PT ;  /* 0x000000012800780c */ /* 0x000fe20003f26270 */
[----:B------:R-:W-:Y:S01]  /*2300*/  @!PT LDS RZ, [RZ] ;  /* 0x00000000fffff984 */ /* 0x000fe20000000800 */
[----:B------:R-:W-:Y:S01]  /*2310*/  @!PT LDS RZ, [RZ] ;  /* 0x00000000fffff984 */ /* 0x000fe20000000800 */
[----:B------:R-:W-:Y:S01]  /*2320*/  @!PT LDS RZ, [RZ] ;  /* 0x00000000fffff984 */ /* 0x000fe20000000800 */
[----:B------:R-:W-:Y:S01]  /*2330*/  @!PT LDS RZ, [RZ] ;  /* 0x00000000fffff984 */ /* 0x000fe20000000800 */
[----:B------:R1:W-:Y:S06]  /*2340*/  MEMBAR.ALL.CTA ;  /* 0x0000000000007992 */ /* 0x0003ec0000008000 */
[----:B-1----:R-:W1:Y:S01]  /*2350*/  FENCE.VIEW.ASYNC.S ;  /* 0x00000000000073c6 */ /* 0x002e620000000000 */
[----:B------:R-:W-:-:S09]  /*2360*/  UPRMT UR4, URZ, 0x654, UR4 ;  /* 0x00000654ff047896 */ /* 0x000fd20008000004 */
[----:B-1----:R-:W-:Y:S01]  /*2370*/  SYNCS.ARRIVE.TRANS64.RED.A1T0 RZ, [UR4], RZ ;  /* 0x000000ffffff79a7 */ /* 0x002fe20008100404 */
[----:B--2---:R-:W-:-:S13]  /*2380*/  LOP3.LUT P4, RZ, R6, 0x1, RZ, 0xc0, !PT ;  /* 0x0000000106ff7812 */ /* 0x004fda000788c0ff */
[----:B------:R-:W-:Y:S02]  /*2390*/  @P4 MOV R12, R4 ;  /* 0x00000004000c4202 */ /* 0x000fe40000000f00 */
[----:B------:R-:W-:Y:S01]  /*23a0*/  @P4 LOP3.LUT R11, R5, 0xffff, RZ, 0xc0, !PT ;  /* 0x0000ffff050b4812 */ /* 0x000fe200078ec0ff */
[----:B------:R-:W-:Y:S06]  /*23b0*/  @!P1 BRA `(.L_x_31) ;  /* 0x0000000000b89947 */ /* 0x000fec0003800000 */
[----:B------:R-:W1:Y:S01]  /*23c0*/  LDC.64 R4, c[0x0][0xb18] ;  /* 0x0002c600ff047b82 */ /* 0x000e620000000a00 */
[----:B----4-:R-:W-:-:S07]  /*23d0*/  ISETP.NE.AND P3, PT, R40, 0x1, PT ;  /* 0x000000012800780c */ /* 0x010fce0003f65270 */
[----:B------:R-:W2:Y:S08]  /*23e0*/  LDC.64 R6, c[0x0][0xb10] ;  /* 0x0002c400ff067b82 */ /* 0x000eb00000000a00 */
[----:B------:R-:W4:Y:S08]  /*23f0*/  LDC R8, c[0x0][0xb20] ;  /* 0x0002c800ff087b82 */ /* 0x000f300000000800 */
[----:B------:R-:W3:Y:S01]  /*2400*/  LDC R9, c[0x0][0xb0c] ;  /* 0x0002c300ff097b82 */ /* 0x000ee20000000800 */
[----:B-1----:R-:W-:Y:S01]  /*2410*/  IMAD.HI.U32 R15, R0, R5, RZ ;  /* 0x00000005000f7227 */ /* 0x002fe200078e00ff */
[----:B------:R-:W-:-:S03]  /*2420*/  ISETP.NE.AND P1, PT, R4, 0x1, PT ;  /* 0x000000010400780c */ /* 0x000fc60003f25270 */
[----:B------:R-:W-:-:S03]  /*2430*/  IMAD.HI.U32 R5, R11, R5, RZ ;  /* 0x000000050b057227 */ /* 0x000fc600078e00ff */
[----:B------:R-:W1:Y:S01]  /*2440*/  LDC.64 R2, c[0x0][0xb28] ;  /* 0x0002ca00ff027b82 */ /* 0x000e620000000a00 */
[----:B--2---:R-:W-:-:S04]  /*2450*/  IMAD.HI.U32 R16, R10, R6, RZ ;  /* 0x000000060a107227 */ /* 0x004fc800078e00ff */
[----:B------:R-:W-:Y:S01]  /*2460*/  IMAD.HI.U32 R17, R12, R6, RZ ;  /* 0x000000060c117227 */ /* 0x000fe200078e00ff */
[----:B------:R-:W-:Y:S02]  /*2470*/  SHF.R.U32.HI R16, RZ, R7, R16 ;  /* 0x00000007ff107219 */ /* 0x000fe40000011610 */
[-C--:B----4-:R-:W-:Y:S02]  /*2480*/  SHF.R.U32.HI R15, RZ, R8.reuse, R15 ;  /* 0x00000008ff0f7219 */ /* 0x090fe4000001160f */
[----:B------:R-:W-:Y:S02]  /*2490*/  SHF.R.U32.HI R5, RZ, R8, R5 ;  /* 0x00000008ff057219 */ /* 0x000fe40000011605 */
[----:B------:R-:W-:Y:S02]  /*24a0*/  SEL R15, R0, R15, !P1 ;  /* 0x0000000f000f7207 */ /* 0x000fe40004800000 */
[----:B------:R-:W-:Y:S02]  /*24b0*/  SHF.R.U32.HI R17, RZ, R7, R17 ;  /* 0x00000007ff117219 */ /* 0x000fe40000011611 */
[----:B---3--:R-:W-:-:S02]  /*24c0*/  ISETP.NE.AND P2, PT, R9, 0x1, PT ;  /* 0x000000010900780c */ /* 0x008fc40003f45270 */
[----:B------:R-:W-:Y:S02]  /*24d0*/  SEL R5, R11, R5, !P1 ;  /* 0x000000050b057207 */ /* 0x000fe40004800000 */
[----:B------:R-:W-:Y:S02]  /*24e0*/  SEL R16, R10, R16, !P2 ;  /* 0x000000100a107207 */ /* 0x000fe40005000000 */
[----:B------:R-:W-:Y:S01]  /*24f0*/  SEL R17, R12, R17, !P2 ;  /* 0x000000110c117207 */ /* 0x000fe20005000000 */
[----:B-1----:R-:W-:-:S04]  /*2500*/  IMAD.HI.U32 R14, R15, R2, RZ ;  /* 0x000000020f0e7227 */ /* 0x002fc800078e00ff */
        /* <DEDUP_REMOVED lines=10> */
[----:B------:R-:W-:-:S04]  /*25b0*/  @!P1 IMAD.HI.U32 R7, R17, R2, RZ ;  /* 0x0000000211079227 */ /* 0x000fc800078e00ff */
[----:B------:R-:W-:Y:S01]  /*25c0*/  IMAD.MOV R2, RZ, RZ, -R6 ;  /* 0x000000ffff027224 */ /* 0x000fe200078e0a06 */
[----:B------:R-:W-:Y:S02]  /*25d0*/  @!P1 SHF.R.U32.HI R3, RZ, R3, R7 ;  /* 0x00000003ff039219 */ /* 0x000fe40000011607 */
[----:B------:R-:W-:Y:S01]  /*25e0*/  IADD3 R7, PT, PT, -R5, RZ, RZ ;  /* 0x000000ff05077210 */ /* 0x000fe20007ffe1ff */
[----:B------:R-:W-:Y:S01]  /*25f0*/  IMAD R2, R40, R2, R5 ;  /* 0x0000000228027224 */ /* 0x000fe200078e0205 */
        /* <DEDUP_REMOVED lines=10> */
.L_x_31:
[----:B------:R-:W1:Y:S02]  /*26a0*/  LDCU UR4, c[0x0][0xb30] ;  /* 0x00016600ff0477ac */ /* 0x000e640008000800 */
[----:B-1----:R-:W-:-:S09]  /*26b0*/  UISETP.NE.AND UP0, UPT, UR4, 0x1, UPT ;  /* 0x000000010400788c */ /* 0x002fd2000bf05270 */
[----:B------:R-:W-:Y:S05]  /*26c0*/  BRA.U UP0, `(.L_x_32) ;  /* 0x0000000100407547 */ /* 0x000fea000b800000 */
[----:B------:R-:W1:Y:S08]  /*26d0*/  LDC.64 R4, c[0x0][0xb10] ;  /* 0x0002c400ff047b82 */ /* 0x000e700000000a00 */
[----:B------:R-:W2:Y:S08]  /*26e0*/  LDC.64 R2, c[0x0][0xb18] ;  /* 0x0002c600ff027b82 */ /* 0x000eb00000000a00 */
[----:B------:R-:W3:Y:S08]  /*26f0*/  LDC R6, c[0x0][0xb20] ;  /* 0x0002c800ff067b82 */ /* 0x000ef00000000800 */
[----:B------:R-:W4:Y:S01]  /*2700*/  LDC R7, c[0x0][0xb0c] ;  /* 0x0002c300ff077b82 */ /* 0x000f220000000800 */
[----:B-1----:R-:W-:-:S05]  /*2710*/  IMAD.HI.U32 R4, R12, R4, RZ ;  /* 0x000000040c047227 */ /* 0x002fca00078e00ff */
[----:B------:R-:W-:Y:S01]  /*2720*/  SHF.R.U32.HI R4, RZ, R5, R4 ;  /* 0x00000005ff047219 */ /* 0x000fe20000011604 */
[----:B--2---:R-:W-:Y:S01]  /*2730*/  IMAD.HI.U32 R3, R11, R3, RZ ;  /* 0x000000030b037227 */ /* 0x004fe200078e00ff */
[----:B------:R-:W-:-:S04]  /*2740*/  ISETP.NE.AND P1, PT, R2, 0x1, PT ;  /* 0x000000010200780c */ /* 0x000fc80003f25270 */
[----:B---3--:R-:W-:-:S04]  /*2750*/  SHF.R.U32.HI R3, RZ, R6, R3 ;  /* 0x00000006ff037219 */ /* 0x008fc80000011603 */
[----:B------:R-:W-:Y:S02]  /*2760*/  SEL R3, R11, R3, !P1 ;  /* 0x000000030b037207 */ /* 0x000fe40004800000 */
[----:B----4-:R-:W-:-:S04]  /*2770*/  ISETP.NE.AND P2, PT, R7, 0x1, PT ;  /* 0x000000010700780c */ /* 0x010fc80003f45270 */
[----:B------:R-:W-:-:S05]  /*2780*/  SEL R4, R12, R4, !P2 ;  /* 0x000000040c047207 */ /* 0x000fca0005000000 */
[----:B------:R-:W-:Y:S02]  /*2790*/  IMAD.IADD R5, R3, 0x1, -R4 ;  /* 0x0000000103057824 */ /* 0x000fe400078e0a04 */
[----:B------:R-:W-:Y:S02]  /*27a0*/  IMAD.IADD R3, R4, 0x1, -R3 ;  /* 0x0000000104037824 */ /* 0x000fe400078e0a03 */
[----:B------:R-:W-:Y:S02]  /*27b0*/  IMAD R12, R5, R7, R12 ;  /* 0x00000007050c7224 */ /* 0x000fe400078e020c */
[----:B------:R-:W-:-:S07]  /*27c0*/  IMAD R11, R3, R2, R11 ;  /* 0x00000002030b7224 */ /* 0x000fce00078e020b */
.L_x_32:
[----:B------:R-:W-:Y:S01]  /*27d0*/  UMOV UR20, UR31 ;  /* 0x0000001f00147c82 */ /* 0x000fe20008000000 */
[----:B------:R-:W-:Y:S01]  /*27e0*/  PLOP3.LUT P1, PT, PT, PT, PT, 0x80, 0x8 ;  /* 0x000000000008781c */ /* 0x000fe20003f2f070 */
[----:B------:R-:W-:Y:S01]  /*27f0*/  IMAD.IADD R18, R12, 0x1, R91 ;  /* 0x000000010c127824 */ /* 0x000fe200078e025b */
[----:B------:R-:W-:Y:S01]  /*2800*/  LOP3.LUT R13, R13, 0x1, RZ, 0x3c, !PT ;  /* 0x000000010d0d7812 */ /* 0x000fe200078e3cff */
[----:B------:R-:W-:Y:S01]  /*2810*/  IMAD.IADD R14, R11, 0x1, R90 ;  /* 0x000000010b0e7824 */ /* 0x000fe200078e025a */
[----:B------:R-:W-:Y:S09]  /*2820*/  @P4 BRA `(.L_x_33) ;  /* 0xffffffec00604947 */ /* 0x000ff2000383ffff */
[----:B------:R-:W-:Y:S01]  /*2830*/  UIADD3 UR22, UPT, UPT, UR22, 0x80, URZ ;  /* 0x0000008016167890 */ /* 0x000fe2000fffe0ff */
[----:B------:R-:W-:-:S03]  /*2840*/  MOV R2, UR33 ;  /* 0x0000002100027c02 */ /* 0x000fc60008000f00 */
[----:B------:R-:W-:Y:S01]  /*2850*/  ULEA UR4, UR32, UR22, 0x3 ;  /* 0x0000001620047291 */ /* 0x000fe2000f8e18ff */
[----:B------:R-:W-:-:S08]  /*2860*/  SHF.L.U32 R2, R2, 0x1f, RZ ;  /* 0x0000001f02027819 */ /* 0x000fd000000006ff */
[----:B------:R-:W1:Y:S02]  /*2870*/  SYNCS.PHASECHK.TRANS64.TRYWAIT P0, [UR4], R2 ;  /* 0x00000002ff0075a7 */ /* 0x000e640008001104 */
[----:B-1----:R-:W-:Y:S05]  /*2880*/  @!P0 BRA `(.L_x_34) ;  /* 0x0000005400e48947 */ /* 0x002fea0003800000 */
.L_x_125:
[----:B------:R-:W-:-:S04]  /*2890*/  UIADD3 UR6, UPT, UPT, UR32, 0x1, URZ ;  /* 0x0000000120067890 */ /* 0x000fc8000fffe0ff */
[----:B------:R-:W-:-:S04]  /*28a0*/  UISETP.NE.AND UP0, UPT, UR6, 0x10, UPT ;  /* 0x000000100600788c */ /* 0x000fc8000bf05270 */
[----:B------:R-:W-:Y:S02]  /*28b0*/  USEL UR5, URZ, 0x1, UP0 ;  /* 0x00000001ff057887 */ /* 0x000fe40008000000 */
[----:B------:R-:W-:Y:S02]  /*28c0*/  USEL UR6, UR6, URZ, UP0 ;  /* 0x000000ff06067287 */ /* 0x000fe40008000000 */
[----:B------:R-:W-:Y:S02]  /*28d0*/  ULOP3.LUT UR5, UR33, UR5, URZ, 0x3c, !UPT ;  /* 0x0000000521057292 */ /* 0x000fe4000f8e3cff */
[----:B------:R-:W-:-:S04]  /*28e0*/  ULEA UR4, UR6, UR22, 0x3 ;  /* 0x0000001606047291 */ /* 0x000fc8000f8e18ff */
[----:B-1----:R-:W-:-:S04]  /*28f0*/  MOV R2, UR5 ;  /* 0x0000000500027c02 */ /* 0x002fc80008000f00 */
[----:B------:R-:W-:-:S04]  /*2900*/  SHF.L.U32 R2, R2, 0x1f, RZ ;  /* 0x0000001f02027819 */ /* 0x000fc800000006ff */
[----:B------:R-:W1:Y:S02]  /*2910*/  SYNCS.PHASECHK.TRANS64.TRYWAIT P0, [UR4], R2 ;  /* 0x00000002ff0075a7 */ /* 0x000e640008001104 */
[----:B-1----:R-:W-:Y:S05]  /*2920*/  @!P0 BRA `(.L_x_35) ;  /* 0x0000005400d48947 */ /* 0x002fea0003800000 */
.L_x_127:
        /* <DEDUP_REMOVED lines=10> */
.L_x_129:
        /* <DEDUP_REMOVED lines=10> */
.L_x_131:
        /* <DEDUP_REMOVED lines=10> */
.L_x_133:
        /* <DEDUP_REMOVED lines=10> */
.L_x_135:
        /* <DEDUP_REMOVED lines=10> */
.L_x_137:
        /* <DEDUP_REMOVED lines=10> */
.L_x_139:
        /* <DEDUP_REMOVED lines=10> */
.L_x_141:
        /* <DEDUP_REMOVED lines=10> */
.L_x_143:
        /* <DEDUP_REMOVED lines=10> */
.L_x_145:
        /* <DEDUP_REMOVED lines=10> */
.L_x_147:
        /* <DEDUP_REMOVED lines=10> */
.L_x_149:
        /* <DEDUP_REMOVED lines=10> */
.L_x_151:
        /* <DEDUP_REMOVED lines=10> */
.L_x_153:
[----:B------:R-:W-:-:S04]  /*3150*/  UIADD3 UR6, UPT, UPT, UR6, 0x1, URZ ;  /* 0x0000000106067890 */ /* 0x000fc8000fffe0ff */
[----:B------:R-:W-:-:S04]  /*3160*/  UISETP.NE.AND UP0, UPT, UR6, 0x10, UPT ;  /* 0x000000100600788c */ /* 0x000fc8000bf05270 */
[----:B------:R-:W-:Y:S02]  /*3170*/  USEL UR4, URZ, 0x1, UP0 ;  /* 0x00000001ff047887 */ /* 0x000fe40008000000 */
[----:B------:R-:W-:Y:S02]  /*3180*/  USEL UR6, UR6, URZ, UP0 ;  /* 0x000000ff06067287 */ /* 0x000fe40008000000 */
[----:B------:R-:W-:Y:S02]  /*3190*/  ULOP3.LUT UR4, UR5, UR4, URZ, 0x3c, !UPT ;  /* 0x0000000405047292 */ /* 0x000fe4000f8e3cff */
[----:B------:R-:W-:-:S04]  /*31a0*/  ULEA UR6, UR6, UR22, 0x3 ;  /* 0x0000001606067291 */ /* 0x000fc8000f8e18ff */
[----:B-1----:R-:W-:Y:S02]  /*31b0*/  IMAD.U32 R2, RZ, RZ, UR4 ;  /* 0x00000004ff027e24 */ /* 0x002fe4000f8e00ff */
[----:B------:R-:W-:-:S03]  /*31c0*/  MOV R0, UR6 ;  /* 0x0000000600007c02 */ /* 0x000fc60008000f00 */
[----:B------:R-:W-:-:S07]  /*31d0*/  SHF.L.U32 R2, R2, 0x1f, RZ ;  /* 0x0000001f02027819 */ /* 0x000fce00000006ff */
.L_x_49:
[----:B-1----:R1:W2:Y:S02]  /*31e0*/  SYNCS.PHASECHK.TRANS64.TRYWAIT P0, [R0+URZ], R2 ;  /* 0x00000002000075a7 */ /* 0x0022a400080011ff */
[----:B--2---:R-:W-:Y:S05]  /*31f0*/  @!P0 NANOSLEEP.SYNCS 0x989680 ;  /* 0x009896800000895d */ /* 0x004fea0003900000 */
[----:B------:R-:W2:Y:S02]  /*3200*/  @!P0 SYNCS.PHASECHK.TRANS64 P0, [R0+URZ], R2 ;  /* 0x00000002000085a7 */ /* 0x000ea400080010ff */
[----:B--2---:R-:W-:Y:S05]  /*3210*/  @P0 EXIT ;  /* 0x000000000000094d */ /* 0x004fea0003800000 */
[----:B------:R-:W-:Y:S05]  /*3220*/  BRA `(.L_x_49) ;  /* 0xfffffffc00ec7947 */ /* 0x000fea000383ffff */
.L_x_17:
[----:B------:R-:W-:-:S04]  /*3230*/  UISETP.NE.AND UP0, UPT, UR45, URZ, UPT ;  /* 0x000000ff2d00728c */ /* 0x000fc8000bf05270 */
[----:B------:R-:W-:-:S09]  /*3240*/  UISETP.NE.OR UP0, UPT, UR6, 0x1, UP0 ;  /* 0x000000010600788c */ /* 0x000fd20008705670 */
[----:B------:R-:W-:Y:S05]  /*3250*/  BRA.U UP0, `(.L_x_50) ;  /* 0x0000000100b07547 */ /* 0x000fea000b800000 */
[----:B------:R-:W-:Y:S01]  /*3260*/  UMOV UR4, 0x400 ;  /* 0x0000040000047882 */ /* 0x000fe20000000000 */
[----:B------:R-:W-:Y:S01]  /*3270*/  HFMA2 R3, -RZ, RZ, 0, 5.9604644775390625e-08 ;  /* 0x00000001ff037431 */ /* 0x000fe200000001ff */
[----:B------:R-:W-:Y:S01]  /*3280*/  ULEA UR45, UR45, UR4, 0x18 ;  /* 0x000000042d2d7291 */ /* 0x000fe2000f8ec0ff */
[----:B------:R-:W-:Y:S01]  /*3290*/  ISETP.NE.AND P0, PT, R2, RZ, PT ;  /* 0x000000ff0200720c */ /* 0x000fe20003f05270 */
[----:B------:R-:W-:Y:S02]  /*32a0*/  IMAD.MOV.U32 R8, RZ, RZ, RZ ;  /* 0x000000ffff087224 */ /* 0x000fe400078e00ff */
[----:B------:R-:W-:Y:S02]  /*32b0*/  UIADD3 UR6, UPT, UPT, UR45, 0x148, URZ ;  /* 0x000001482d067890 */ /* 0x000fe4000fffe0ff */
[----:B------:R-:W-:Y:S02]  /*32c0*/  UIADD3 UR7, UPT, UPT, UR45, 0x140, URZ ;  /* 0x000001402d077890 */ /* 0x000fe4000fffe0ff */
[----:B------:R-:W-:-:S12]  /*32d0*/  UPRMT UR6, URZ, 0x654, UR6 ;  /* 0x00000654ff067896 */ /* 0x000fd80008000006 */
.L_x_53:
[----:B------:R-:W-:Y:S01]  /*32e0*/  SHF.L.U32 R6, R3, 0x1f, RZ ;  /* 0x0000001f03067819 */ /* 0x000fe200000006ff */
[----:B------:R-:W-:Y:S02]  /*32f0*/  IMAD.U32 R4, RZ, RZ, UR7 ;  /* 0x00000007ff047e24 */ /* 0x000fe4000f8e00ff */
[----:B------:R-:W-:Y:S01]  /*3300*/  @!P0 IMAD.MOV.U32 R5, RZ, RZ, 0x10 ;  /* 0x00000010ff058424 */ /* 0x000fe200078e00ff */
[----:B------:R-:W1:Y:S02]  /*3310*/  SYNCS.PHASECHK.TRANS64.TRYWAIT P1, [UR45+0x148], R6 ;  /* 0x00014806ff0075a7 */ /* 0x000e64000802112d */
[----:B------:R-:W-:-:S04]  /*3320*/  PRMT R4, R2, 0x654, R4 ;  /* 0x0000065402047816 */ /* 0x000fc80000000004 */
[----:B------:R-:W-:Y:S01]  /*3330*/  SEL R0, R4, R0, !P0 ;  /* 0x0000000004007207 */ /* 0x000fe20004000000 */
[----:B-1----:R-:W-:Y:S06]  /*3340*/  @!P1 BRA `(.L_x_51) ;  /* 0x00000050009c9947 */ /* 0x002fec0003800000 */
.L_x_155:
[----:B------:R-:W-:Y:S01]  /*3350*/  UIADD3 UR4, UPT, UPT, UR45, 0x180, URZ ;  /* 0x000001802d047890 */ /* 0x000fe2000fffe0ff */
[----:B------:R2:W-:Y:S01]  /*3360*/  @!P0 SYNCS.ARRIVE.TRANS64.RED RZ, [R0+URZ], R5 ;  /* 0x0000000500ff89a7 */ /* 0x0005e200080004ff */
[----:B------:R-:W-:Y:S01]  /*3370*/  UIADD3 UR5, UPT, UPT, UR45, 0x140, URZ ;  /* 0x000001402d057890 */ /* 0x000fe2000fffe0ff */
[----:B------:R-:W-:-:S08]  /*3380*/  LOP3.LUT R3, R3, 0x1, RZ, 0x3c, !PT ;  /* 0x0000000103037812 */ /* 0x000fd000078e3cff */
[----:B------:R-:W-:Y:S06]  /*3390*/  UGETNEXTWORKID.BROADCAST [UR4], [UR5] ;  /* 0x00000000040073ca */ /* 0x000fec0008000100 */
[----:B--2---:R-:W-:-:S04]  /*33a0*/  SHF.L.U32 R5, R8, 0x1f, RZ ;  /* 0x0000001f08057819 */ /* 0x004fc800000006ff */
[----:B------:R-:W2:Y:S02]  /*33b0*/  SYNCS.PHASECHK.TRANS64.TRYWAIT P1, [UR45+0x140], R5 ;  /* 0x00014005ff0075a7 */ /* 0x000ea4000802112d */
[----:B--2---:R-:W-:Y:S05]  /*33c0*/  @!P1 BRA `(.L_x_52) ;  /* 0x0000005000949947 */ /* 0x004fea0003800000 */
.L_x_157:
[----:B-1----:R-:W1:Y:S01]  /*33d0*/  LDS.128 R4, [UR45+0x180] ;  /* 0x0001802dff047984 */ /* 0x002e620008000c00 */
[----:B------:R-:W-:Y:S01]  /*33e0*/  LOP3.LUT R8, R8, 0x1, RZ, 0x3c, !PT ;  /* 0x0000000108087812 */ /* 0x000fe200078e3cff */
[----:B------:R-:W-:Y:S01]  /*33f0*/  @!PT LDS RZ, [RZ] ;  /* 0x00000000fffff984 */ /* 0x000fe20000000800 */
[----:B------:R-:W-:Y:S01]  /*3400*/  @!PT LDS RZ, [RZ] ;  /* 0x00000000fffff984 */ /* 0x000fe20000000800 */
[----:B------:R-:W-:Y:S01]  /*3410*/  @!PT LDS RZ, [RZ] ;  /* 0x00000000fffff984 */ /* 0x000fe20000000800 */
[----:B------:R-:W-:Y:S01]  /*3420*/  @!PT LDS RZ, [RZ] ;  /* 0x00000000fffff984 */ /* 0x000fe20000000800 */
[----:B------:R2:W-:Y:S06]  /*3430*/  MEMBAR.ALL.CTA ;  /* 0x0000000000007992 */ /* 0x0005ec0000008000 */
[----:B--2---:R-:W2:Y:S02]  /*3440*/  FENCE.VIEW.ASYNC.S ;  /* 0x00000000000073c6 */ /* 0x004ea40000000000 */
[----:B--2---:R-:W-:Y:S01]  /*3450*/  SYNCS.ARRIVE.TRANS64.RED.A1T0 RZ, [UR6], RZ ;  /* 0x000000ffffff79a7 */ /* 0x004fe20008100406 */
[----:B-1----:R-:W-:-:S13]  /*3460*/  LOP3.LUT P1, RZ, R6, 0x1, RZ, 0xc0, !PT ;  /* 0x0000000106ff7812 */ /* 0x002fda000782c0ff */
[----:B------:R-:W-:Y:S05]  /*3470*/  @P1 BRA `(.L_x_53) ;  /* 0xfffffffc00981947 */ /* 0x000fea000383ffff */
[----:B------:R-:W-:-:S04]  /*3480*/  SHF.L.U32 R0, R3, 0x1f, RZ ;  /* 0x0000001f03007819 */ /* 0x000fc800000006ff */
[----:B------:R-:W1:Y:S02]  /*3490*/  SYNCS.PHASECHK.TRANS64 P0, [UR45+0x148], R0 ;  /* 0x00014800ff0075a7 */ /* 0x000e64000800102d */
[----:B-1----:R-:W-:Y:S05]  /*34a0*/  @P0 EXIT ;  /* 0x000000000000094d */ /* 0x002fea0003800000 */
[----:B------:R-:W-:-:S07]  /*34b0*/  MOV R0, UR45 ;  /* 0x0000002d00007c02 */ /* 0x000fce0008000f00 */
.L_x_54:
[----:B-1----:R-:W-:-:S04]  /*34c0*/  SHF.L.U32 R2, R3, 0x1f, RZ ;  /* 0x0000001f03027819 */ /* 0x002fc800000006ff */
[----:B------:R1:W2:Y:S03]  /*34d0*/  SYNCS.PHASECHK.TRANS64.TRYWAIT P0, [R0+URZ+0x148], R2 ;  /* 0x00014802000075a7 */ /* 0x0002a600080011ff */
[----:B--2---:R-:W-:Y:S05]  /*34e0*/  @!P0 NANOSLEEP.SYNCS 0x989680 ;  /* 0x009896800000895d */ /* 0x004fea0003900000 */
[----:B------:R-:W2:Y:S02]  /*34f0*/  @!P0 SYNCS.PHASECHK.TRANS64 P0, [R0+URZ+0x148], R2 ;  /* 0x00014802000085a7 */ /* 0x000ea400080010ff */
[----:B--2---:R-:W-:Y:S05]  /*3500*/  @P0 EXIT ;  /* 0x000000000000094d */ /* 0x004fea0003800000 */
[----:B------:R-:W-:Y:S05]  /*3510*/  BRA `(.L_x_54) ;  /* 0xfffffffc00e87947 */ /* 0x000fea000383ffff */
.L_x_50:
[----:B------:R-:W-:-:S09]  /*3520*/  UISETP.NE.AND UP0, UPT, UR6, URZ, UPT ;  /* 0x000000ff0600728c */ /* 0x000fd2000bf05270 */
[----:B------:R-:W-:Y:S05]  /*3530*/  BRA.U UP0, `(.L_x_55) ;  /* 0x0000000d00387547 */ /* 0x000fea000b800000 */
[----:B------:R-:W-:Y:S01]  /*3540*/  UMOV UR4, 0x40 ;  /* 0x0000004000047882 */ /* 0x000fe20000000000 */
[----:B------:R-:W-:Y:S01]  /*3550*/  NOP ;  /* 0x0000000000007918 */ /* 0x000fe20000000000 */
[----:B------:R-:W-:Y:S01]  /*3560*/  ULEA UR4, UR45, UR4, 0x18 ;  /* 0x000000042d047291 */ /* 0x000fe2000f8ec0ff */
[----:B------:R-:W-:Y:S02]  /*3570*/  UMOV UR5, 0x400 ;  /* 0x0000040000057882 */ /* 0x000fe40000000000 */
[----:B------:R-:W-:-:S06]  /*3580*/  ULEA UR45, UR45, UR5, 0x18 ;  /* 0x000000052d2d7291 */ /* 0x000fcc000f8ec0ff */
[----:B------:R-:W1:Y:S02]  /*3590*/  LDS.U8 R0, [UR4+0x1c] ;  /* 0x00001c04ff007984 */ /* 0x000e640008000000 */
[----:B-1----:R-:W-:-:S13]  /*35a0*/  ISETP.NE.AND P0, PT, R0, RZ, PT ;  /* 0x000000ff0000720c */ /* 0x002fda0003f05270 */
[----:B------:R-:W-:Y:S05]  /*35b0*/  @P0 BRA `(.L_x_56) ;  /* 0x0000000000580947 */ /* 0x000fea0003800000 */
[----:B------:R-:W-:-:S13]  /*35c0*/  ELECT P0, URZ, PT ;  /* 0x0000000000ff782f */ /* 0x000fda0003800000 */
[----:B------:R-:W-:Y:S05]  /*35d0*/  @!P0 BRA `(.L_x_57) ;  /* 0x0000000000608947 */ /* 0x000fea0003800000 */
[----:B------:R-:W-:Y:S01]  /*35e0*/  UMOV UR5, 0x10 ;  /* 0x0000001000057882 */ /* 0x000fe20000000000 */
[----:B------:R-:W-:Y:S01]  /*35f0*/  HFMA2 R0, -RZ, RZ, 0, 5.9604644775390625e-08 ;  /* 0x00000001ff007431 */ /* 0x000fe200000001ff */
[----:B------:R-:W-:-:S03]  /*3600*/  MOV R2, 0xffff ;  /* 0x0000ffff00027802 */ /* 0x000fc60000000f00 */
[----:B------:R-:W-:Y:S04]  /*3610*/  DEPBAR.LE SB1, 0x36 ;  /* 0x00009d800000791a */ /* 0x000fe80000000000 */
[----:B------:R-:W1:Y:S02]  /*3620*/  UTCATOMSWS.FIND_AND_SET.ALIGN UP0, UR5, UR5 ;  /* 0x00000005000575e3 */ /* 0x000e640008000800 */
[----:B-1----:R-:W-:Y:S01]  /*3630*/  MOV R3, UR5 ;  /* 0x0000000500037c02 */ /* 0x002fe20008000f00 */
[----:B------:R-:W-:Y:S06]  /*3640*/  BRA.U UP0, `(.L_x_58) ;  /* 0x0000000100187547 */ /* 0x000fec000b800000 */
.L_x_59:
[----:B------:R-:W-:Y:S05]  /*3650*/  NANOSLEEP 0x64 ;  /* 0x000000640000795d */ /* 0x000fea0003800000 */
[----:B------:R-:W-:-:S05]  /*3660*/  UMOV UR5, 0x10 ;  /* 0x0000001000057882 */ /* 0x000fca0000000000 */
[----:B------:R-:W-:Y:S04]  /*3670*/  DEPBAR.LE SB1, 0x36 ;  /* 0x00009d800000791a */ /* 0x000fe80000000000 */
[----:B------:R-:W1:Y:S02]  /*3680*/  UTCATOMSWS.FIND_AND_SET.ALIGN UP0, UR5, UR5 ;  /* 0x00000005000575e3 */ /* 0x000e640008000800 */
[----:B-1----:R-:W-:Y:S01]  /*3690*/  MOV R3, UR5 ;  /* 0x0000000500037c02 */ /* 0x002fe20008000f00 */
[----:B------:R-:W-:Y:S05]  /*36a0*/  BRA.U !UP0, `(.L_x_59) ;  /* 0xfffffffd08e87547 */ /* 0x000fea000b83ffff */
.L_x_58:
[-C--:B------:R-:W-:Y:S02]  /*36b0*/  SHF.L.U32 R2, R2, R3.reuse, RZ ;  /* 0x0000000302027219 */ /* 0x080fe400000006ff */
[----:B------:R-:W-:Y:S01]  /*36c0*/  SHF.L.U32 R0, R0, R3, RZ ;  /* 0x0000000300007219 */ /* 0x000fe200000006ff */
[----:B------:R-:W-:Y:S02]  /*36d0*/  IMAD.SHL.U32 R3, R3, 0x20, RZ ;  /* 0x0000002003037824 */ /* 0x000fe400078e00ff */
[----:B------:R1:W-:Y:S04]  /*36e0*/  ATOMS.OR RZ, [UR4+0x14], R2 ;  /* 0x00001402ffff798c */ /* 0x0003e8000b000004 */
[----:B------:R1:W-:Y:S04]  /*36f0*/  ATOMS.OR RZ, [UR4+0x18], R0 ;  /* 0x00001800ffff798c */ /* 0x0003e8000b000004 */
[----:B------:R1:W-:Y:S01]  /*3700*/  STS [UR45+0x190], R3 ;  /* 0x00019003ff007988 */ /* 0x0003e2000800082d */
[----:B------:R-:W-:Y:S05]  /*3710*/  BRA `(.L_x_57) ;  /* 0x0000000000107947 */ /* 0x000fea0003800000 */
.L_x_56:
[----:B------:R-:W-:Y:S02]  /*3720*/  MOV R0, 0xffffffff ;  /* 0xffffffff00007802 */ /* 0x000fe40000000f00 */
[----:B------:R-:W-:-:S03]  /*3730*/  MOV R2, 0x3760 ;  /* 0x0000376000027802 */ /* 0x000fc60000000f00 */
[----:B------:R1:W-:Y:S04]  /*3740*/  STS [UR45+0x190], R0 ;  /* 0x00019000ff007988 */ /* 0x0003e8000800082d */
[----:B-1-3-5:R-:W-:Y:S05]  /*3750*/  CALL.REL.NOINC `($__internal_1_$__cuda_sm10x_tcgen05_guardrail_trap_phase_invalid_during_alloc) ;  /* 0x00000054002c7944 */ /* 0x02afea0003c00000 */
.L_x_57:
[----:B------:R-:W-:Y:S05]  /*3760*/  WARPSYNC.ALL ;  /* 0x0000000000007948 */ /* 0x000fea0003800000 */
[----:B------:R-:W2:Y:S01]  /*3770*/  S2UR UR6, SR_CgaCtaId ;  /* 0x00000000000679c3 */ /* 0x000ea20000008800 */
[----:B------:R-:W-:Y:S01]  /*3780*/  UMOV UR4, 0x400 ;  /* 0x0000040000047882 */ /* 0x000fe20000000000 */
[----:B------:R-:W-:-:S06]  /*3790*/  NOP ;  /* 0x0000000000007918 */ /* 0x000fcc0000000000 */
[----:B------:R-:W-:Y:S06]  /*37a0*/  BAR.ARV 0x6, 0xa0 ;  /* 0x0182800000007b1d */ /* 0x000fec0000002000 */
[----:B------:R-:W-:Y:S01]  /*37b0*/  IMAD.MOV.U32 R8, RZ, RZ, 0x1 ;  /* 0x00000001ff087424 */ /* 0x000fe200078e00ff */
[----:B------:R-:W-:Y:S01]  /*37c0*/  UMOV UR14, URZ ;  /* 0x000000ff000e7c82 */ /* 0x000fe20008000000 */
[----:B------:R-:W-:Y:S01]  /*37d0*/  UMOV UR13, URZ ;  /* 0x000000ff000d7c82 */ /* 0x000fe20008000000 */
[----:B------:R-:W-:Y:S01]  /*37e0*/  UMOV UR20, 0x0 ;  /* 0x0000000000147882 */ /* 0x000fe20000000000 */
[----:B------:R-:W-:Y:S01]  /*37f0*/  UMOV UR21, 0x8110010 ;  /* 0x0811001000157882 */ /* 0x000fe20000000000 */
[----:B------:R-:W-:Y:S01]  /*3800*/  UMOV UR18, 0x0 ;  /* 0x0000000000127882 */ /* 0x000fe20000000000 */
[----:B------:R-:W-:Y:S01]  /*3810*/  UMOV UR19, 0x8110010 ;  /* 0x0811001000137882 */ /* 0x000fe20000000000 */
[----:B--2---:R-:W-:Y:S01]  /*3820*/  ULEA UR6, UR6, UR4, 0x18 ;  /* 0x0000000406067291 */ /* 0x004fe2000f8ec0ff */
[----:B------:R-:W2:Y:S03]  /*3830*/  LDCU.64 UR4, c[0x0][0x388] ;  /* 0x00007100ff0477ac */ /* 0x000ea60008000a00 */
[----:B------:R-:W-:-:S02]  /*3840*/  UIADD3 UR9, UPT, UPT, UR6, 0x6400, URZ ;  /* 0x0000640006097890 */ /* 0x000fc4000fffe0ff */
[----:B------:R-:W-:-:S03]  /*3850*/  UIADD3 UR16, UPT, UPT, UR6, 0x26400, URZ ;  /* 0x0002640006107890 */ /* 0x000fc6000fffe0ff */
[----:B------:R-:W1:Y:S01]  /*3860*/  LDS R9, [UR6+0x190] ;  /* 0x00019006ff097984 */ /* 0x000e620008000800 */
[----:B------:R-:W-:Y:S02]  /*3870*/  USHF.R.U32.HI UR9, URZ, 0x4, UR9 ;  /* 0x00000004ff097899 */ /* 0x000fe40008011609 */
[----:B------:R-:W-:Y:S02]  /*3880*/  USHF.R.U32.HI UR16, URZ, 0x4, UR16 ;  /* 0x00000004ff107899 */ /* 0x000fe40008011610 */
[----:B------:R-:W-:Y:S02]  /*3890*/  ULOP3.LUT UR9, UR9, 0x3fff, URZ, 0xc0, !UPT ;  /* 0x00003fff09097892 */ /* 0x000fe4000f8ec0ff */
[----:B------:R-:W-:Y:S02]  /*38a0*/  ULOP3.LUT UR16, UR16, 0x3fff, URZ, 0xc0, !UPT ;  /* 0x00003fff10107892 */ /* 0x000fe4000f8ec0ff */
[----:B------:R-:W-:Y:S02]  /*38b0*/  ULOP3.LUT UR9, UR9, 0x10000, URZ, 0xfc, !UPT ;  /* 0x0001000009097892 */ /* 0x000fe4000f8efcff */
[----:B--2---:R-:W-:-:S04]  /*38c0*/  UIADD3 UR4, UPT, UPT, UR4, 0x1f, URZ ;  /* 0x0000001f04047890 */ /* 0x004fc8000fffe0ff */
[----:B------:R-:W-:-:S04]  /*38d0*/  USHF.R.S32.HI UR7, URZ, 0x1f, UR4 ;  /* 0x0000001fff077899 */ /* 0x000fc80008011404 */
[----:B------:R-:W-:-:S03]  /*38e0*/  ULEA.HI UR7, UR7, UR4, URZ, 0x5 ;  /* 0x0000000407077291 */ /* 0x000fc6000f8f28ff */
[----:B------:R-:W2:Y:S01]  /*38f0*/  LDCU UR4, c[0x0][0x390] ;  /* 0x00007200ff0477ac */ /* 0x000ea20008000800 */
[----:B------:R-:W-:-:S04]  /*3900*/  USHF.R.S32.HI UR7, URZ, 0x5, UR7 ;  /* 0x00000005ff077899 */ /* 0x000fc80008011407 */
[----:B------:R-:W-:Y:S02]  /*3910*/  UIMAD UR7, UR7, UR5, URZ ;  /* 0x00000005070772a4 */ /* 0x000fe4000f8e02ff */
[----:B------:R-:W-:-:S04]  /*3920*/  UIADD3 UR5, UPT, UPT, UR6, 0x148, URZ ;  /* 0x0000014806057890 */ /* 0x000fc8000fffe0ff */
[----:B------:R-:W-:Y:S01]  /*3930*/  UPRMT UR5, URZ, 0x654, UR5 ;  /* 0x00000654ff057896 */ /* 0x000fe20008000005 */
[C---:B-1----:R-:W-:Y:S01]  /*3940*/  VIADD R3, R9.reuse, 0x40 ;  /* 0x0000004009037836 */ /* 0x042fe20000000000 */
[----:B------:R-:W-:Y:S01]  /*3950*/  LOP3.LUT R2, R9, 0xffff, RZ, 0xc0, !PT ;  /* 0x0000ffff09027812 */ /* 0x000fe200078ec0ff */
[----:B--2---:R-:W-:-:S03]  /*3960*/  UIMAD UR4, UR7, UR4, URZ ;  /* 0x00000004070472a4 */ /* 0x004fc6000f8e02ff */
[----:B------:R-:W-:Y:S01]  /*3970*/  LOP3.LUT R3, R3, 0xffff, RZ, 0xc0, !PT ;  /* 0x0000ffff03037812 */ /* 0x000fe200078ec0ff */
[----:B------:R-:W-:Y:S02]  /*3980*/  UIADD3 UR15, UPT, UPT, UR4, -0x1, URZ ;  /* 0xffffffff040f7890 */ /* 0x000fe4000fffe0ff */
[----:B------:R-:W-:Y:S02]  /*3990*/  UISETP.GE.AND UP2, UPT, UR4, 0x1, UPT ;  /* 0x000000010400788c */ /* 0x000fe4000bf46270 */
[----:B------:R1:W-:Y:S02]  /*39a0*/  STL.64 [R1], R2 ;  /* 0x0000000201007387 */ /* 0x0003e40000100a00 */
[----:B-1----:R-:W-:-:S07]  /*39b0*/  CS2R R2, SRZ ;  /* 0x0000000000027805 */ /* 0x002fce000001ff00 */
.L_x_66:
[----:B-1----:R-:W-:-:S04]  /*39c0*/  SHF.L.U32 R4, R3, 0x1f, RZ ;  /* 0x0000001f03047819 */ /* 0x002fc800000006ff */
[----:B------:R-:W1:Y:S02]  /*39d0*/  SYNCS.PHASECHK.TRANS64.TRYWAIT P0, [UR6+0x140], R4 ;  /* 0x00014004ff0075a7 */ /* 0x000e640008001106 */
[----:B-12---:R-:W-:Y:S05]  /*39e0*/  @!P0 BRA `(.L_x_60) ;  /* 0x0000004c00248947 */ /* 0x006fea0003800000 */
.L_x_159:
[----:B-1----:R-:W1:Y:S01]  /*39f0*/  LDS.128 R4, [UR6+0x180] ;  /* 0x00018006ff047984 */ /* 0x002e620008000c00 */
[----:B------:R-:W-:Y:S01]  /*3a00*/  ULEA UR8, UR14, UR6, 0x3 ;  /* 0x000000060e087291 */ /* 0x000fe2000f8e18ff */
[----:B------:R-:W-:Y:S01]  /*3a10*/  SHF.L.U32 R0, R8, 0x1f, RZ ;  /* 0x0000001f08007819 */ /* 0x000fe200000006ff */
[----:B------:R-:W-:Y:S01]  /*3a20*/  @!PT LDS RZ, [RZ] ;  /* 0x00000000fffff984 */ /* 0x000fe20000000800 */
[----:B------:R-:W-:Y:S01]  /*3a30*/  @!PT LDS RZ, [RZ] ;  /* 0x00000000fffff984 */ /* 0x000fe20000000800 */
[----:B------:R-:W-:Y:S01]  /*3a40*/  @!PT LDS RZ, [RZ] ;  /* 0x00000000fffff984 */ /* 0x000fe20000000800 */
[----:B------:R-:W-:Y:S01]  /*3a50*/  @!PT LDS RZ, [RZ] ;  /* 0x00000000fffff984 */ /* 0x000fe20000000800 */
[----:B------:R2:W-:Y:S06]  /*3a60*/  MEMBAR.ALL.CTA ;  /* 0x0000000000007992 */ /* 0x0005ec0000008000 */
[----:B--2---:R-:W2:Y:S02]  /*3a70*/  FENCE.VIEW.ASYNC.S ;  /* 0x00000000000073c6 */ /* 0x004ea40000000000 */
[----:B--2---:R-:W-:Y:S01]  /*3a80*/  SYNCS.ARRIVE.TRANS64.RED.A1T0 RZ, [UR5], RZ ;  /* 0x000000ffffff79a7 */ /* 0x004fe20008100405 */
[----:B------:R-:W2:Y:S01]  /*3a90*/  SYNCS.PHASECHK.TRANS64.TRYWAIT P0, [UR8+0x160], R0 ;  /* 0x00016000ff0075a7 */ /* 0x000ea20008001108 */
[----:B-1----:R-:W-:Y:S01]  /*3aa0*/  LOP3.LUT P2, RZ, R6, 0x1, RZ, 0xc0, !PT ;  /* 0x0000000106ff7812 */ /* 0x002fe2000784c0ff */
[----:B--2---:R-:W-:-:S12]  /*3ab0*/  @!P0 BRA `(.L_x_61) ;  /* 0x0000004c00088947 */ /* 0x004fd80003800000 */
.L_x_161:
[----:B------:R-:W-:Y:S05]  /*3ac0*/  BRA.U !UP2, `(.L_x_62) ;  /* 0x000000010ac47547 */ /* 0x000fea000b800000 */
[----:B-1----:R-:W-:Y:S01]  /*3ad0*/  IMAD.U32 R0, RZ, RZ, UR14 ;  /* 0x0000000eff007e24 */ /* 0x002fe2000f8e00ff */
[----:B------:R-:W-:-:S04]  /*3ae0*/  ULEA UR4, UR13, UR6, 0x3 ;  /* 0x000000060d047291 */ /* 0x000fc8000f8e18ff */
[----:B------:R-:W-:-:S05]  /*3af0*/  LEA R0, R0, R1, 0x2 ;  /* 0x0000000100007211 */ /* 0x000fca00078e10ff */
[----:B------:R1:W5:Y:S01]  /*3b00*/  LDL R4, [R0] ;  /* 0x0000000000047983 */ /* 0x0003620000100800 */
[----:B------:R-:W-:Y:S01]  /*3b10*/  UPLOP3.LUT UP3, UPT, UPT, UPT, UPT, 0x40, 0x4 ;  /* 0x000000000004789c */ /* 0x000fe20003f6e870 */
[----:B------:R-:W-:Y:S01]  /*3b20*/  UMOV UR12, UR15 ;  /* 0x0000000f000c7c82 */ /* 0x000fe20008000000 */
[----:B------:R-:W-:Y:S01]  /*3b30*/  UMOV UR11, UR13 ;  /* 0x0000000d000b7c82 */ /* 0x000fe20008000000 */
[----:B-1----:R-:W-:-:S04]  /*3b40*/  SHF.L.U32 R0, R2, 0x1f, RZ ;  /* 0x0000001f02007819 */ /* 0x002fc800000006ff */
[----:B------:R1:W2:Y:S04]  /*3b50*/  SYNCS.PHASECHK.TRANS64.TRYWAIT P1, [UR4], R0 ;  /* 0x00000000ff0075a7 */ /* 0x0002a80008021104 */
.L_x_65:
[----:B------:R-:W-:Y:S01]  /*3b60*/  ULEA UR7, UR11, UR6, 0x3 ;  /* 0x000000060b077291 */ /* 0x000fe2000f8e18ff */
[----:B-12-4-:R-:W-:Y:S11]  /*3b70*/  @P1 BRA `(.L_x_63) ;  /* 0x00000000000c1947 */ /* 0x016ff60003800000 */
[----:B------:R-:W-:Y:S04]  /*3b80*/  SHF.L.U32 R5, R2, 0x1f, RZ ;  /* 0x0000001f02057819 */ /* 0x000fe800000006ff */
[----:B------:R-:W2:Y:S02]  /*3b90*/  SYNCS.PHASECHK.TRANS64.TRYWAIT P0, [UR7], R5 ;  /* 0x00000005ff0075a7 */ /* 0x000ea40008001107 */
[----:B--2---:R-:W-:Y:S05]  /*3ba0*/  @!P0 BRA `(.L_x_64) ;  /* 0x0000004800e48947 */ /* 0x004fea0003800000 */
.L_x_63:
[----:B------:R-:W-:Y:S01]  /*3bb0*/  UISETP.NE.AND UP0, UPT, UR12, URZ, UPT ;  /* 0x000000ff0c00728c */ /* 0x000fe2000bf05270 */
[----:B------:R-:W-:Y:S01]  /*3bc0*/  PLOP3.LUT P1, PT, PT, PT, PT, 0x80, 0x8 ;  /* 0x000000000008781c */ /* 0x000fe20003f2f070 */
[----:B------:R-:W-:Y:S02]  /*3bd0*/  UIADD3 UR13, UPT, UPT, UR11, 0x1, URZ ;  /* 0x000000010b0d7890 */ /* 0x000fe4000fffe0ff */
[----:B------:R-:W-:Y:S02]  /*3be0*/  ULEA UR22, UR11, UR16, 0x8 ;  /* 0x000000100b167291 */ /* 0x000fe4000f8e40ff */
[----:B------:R-:W-:Y:S01]  /*3bf0*/  UISETP.NE.AND UP1, UPT, UR13, 0x10, UPT ;  /* 0x000000100d00788c */ /* 0x000fe2000bf25270 */
[----:B------:R-:W-:Y:S01]  /*3c00*/  PLOP3.LUT P0, PT, PT, PT, UP0, 0x80, 0x8 ;  /* 0x000000000008781c */ /* 0x000fe20003f0f008 */
[----:B------:R-:W-:Y:S02]  /*3c10*/  ULEA UR24, UR11, UR9, 0x9 ;  /* 0x000000090b187291 */ /* 0x000fe4000f8e48ff */
[----:B------:R-:W-:Y:S02]  /*3c20*/  USEL UR10, URZ, 0x1, UP1 ;  /* 0x00000001ff0a7887 */ /* 0x000fe40008800000 */
[----:B------:R-:W-:Y:S02]  /*3c30*/  USEL UR13, UR13, URZ, UP1 ;  /* 0x000000ff0d0d7287 */ /* 0x000fe40008800000 */
[----:B------:R-:W-:Y:S02]  /*3c40*/  UIADD3 UR26, UPT, UPT, UR22, 0x80, URZ ;  /* 0x00000080161a7890 */ /* 0x000fe4000fffe0ff */
[----:B------:R-:W-:Y:S01]  /*3c50*/  @UP0 ULEA UR4, UR13, UR6, 0x3 ;  /* 0x000000060d040291 */ /* 0x000fe2000f8e18ff */
[----:B------:R-:W-:Y:S01]  /*3c60*/  LOP3.LUT R2, R2, UR10, RZ, 0x3c, !PT ;  /* 0x0000000a02027c12 */ /* 0x000fe2000f8e3cff */
[----:B------:R-:W-:Y:S02]  /*3c70*/  UIADD3 UR28, UPT, UPT, UR24, 0x2, URZ ;  /* 0x00000002181c7890 */ /* 0x000fe4000fffe0ff */
[----:B------:R-:W-:Y:S01]  /*3c80*/  UIADD3 UR17, UPT, UPT, UR7, 0x80, URZ ;  /* 0x0000008007117890 */ /* 0x000fe2000fffe0ff */
[----:B-1----:R-:W-:Y:S01]  /*3c90*/  @P0 SHF.L.U32 R0, R2, 0x1f, RZ ;  /* 0x0000001f02000819 */ /* 0x002fe200000006ff */
[----:B------:R-:W-:Y:S01]  /*3ca0*/  UIADD3 UR7, UPT, UPT, UR12, 0x1, URZ ;  /* 0x000000010c077890 */ /* 0x000fe2000fffe0ff */
[----:B------:R-:W-:Y:S02]  /*3cb0*/  UMOV UR23, 0x40004040 ;  /* 0x4000404000177882 */ /* 0x000fe40000000000 */
[----:B------:R4:W1:Y:S01]  /*3cc0*/  @P0 SYNCS.PHASECHK.TRANS64.TRYWAIT P1, [UR4], R0 ;  /* 0x00000000ff0005a7 */ /* 0x0008620008021104 */
[----:B------:R-:W-:Y:S11]  /*3cd0*/  ELECT P0, URZ, PT ;  /* 0x0000000000ff782f */ /* 0x000ff60003800000 */
[----:B------:R-:W-:Y:S02]  /*3ce0*/  @!UPT UIADD3 URZ, UPT, UPT, URZ, URZ, URZ ;  /* 0x000000fffffff290 */ /* 0x000fe4000fffe0ff */
[C---:B-----5:R-:W-:Y:S02]  /*3cf0*/  @P0 R2UR.BROADCAST UR10, R4.reuse ;  /* 0x00000000040a02ca */ /* 0x060fe400008e0000 */
[----:B------:R-:W-:Y:S11]  /*3d00*/  ELECT P0, URZ, PT ;  /* 0x0000000000ff782f */ /* 0x000ff60003800000 */
[----:B------:R-:W-:Y:S02]  /*3d10*/  @!UPT UIADD3 URZ, UPT, UPT, URZ, URZ, URZ ;  /* 0x000000fffffff290 */ /* 0x000fe4000fffe0ff */
[----:B------:R-:W-:Y:S01]  /*3d20*/  @P0 R2UR.BROADCAST UR4, R4 ;  /* 0x00000000040402ca */ /* 0x000fe200008e0000 */
[----:B------:R-:W-:Y:S02]  /*3d30*/  UISETP.GT.U32.AND UP0, UPT, UR7, 0x1, UPT ;  /* 0x000000010700788c */ /* 0x000fe4000bf04070 */
[----:B------:R-:W-:Y:S01]  /*3d40*/  UIADD3 UR12, UPT, UPT, UR12, -0x1, URZ ;  /* 0xffffffff0c0c7890 */ /* 0x000fe2000fffe0ff */
[----:B------:R-:W-:Y:S01]  /*3d50*/  UMOV UR25, 0x80004020 ;  /* 0x8000402000197882 */ /* 0x000fe20000000000 */
[----:B------:R-:W-:Y:S01]  /*3d60*/  UMOV UR27, 0x40004040 ;  /* 0x40004040001b7882 */ /* 0x000fe20000000000 */
[----:B------:R-:W-:Y:S01]  /*3d70*/  UMOV UR29, 0x80004020 ;  /* 0x80004020001d7882 */ /* 0x000fe20000000000 */
[----:B------:R-:W-:Y:S01]  /*3d80*/  UMOV UR11, UR13 ;  /* 0x0000000d000b7c82 */ /* 0x000fe20008000000 */
[----:B------:R4:W-:Y:S01]  /*3d90*/  UTCHMMA gdesc[UR24], gdesc[UR22], tmem[UR10], tmem[UR20], idesc[UR21], UP3 ;  /* 0x00ff1416180075ea */ /* 0x0009e2000980000a */
[----:B------:R-:W-:Y:S04]  /*3da0*/  UPLOP3.LUT UP3, UPT, UPT, UPT, UPT, 0x80, 0x8 ;  /* 0x000000000008789c */ /* 0x000fe80003f6f070 */
[----:B------:R4:W-:Y:S01]  /*3db0*/  UTCHMMA gdesc[UR28], gdesc[UR26], tmem[UR4], tmem[UR18], idesc[UR19], UPT ;  /* 0x00ff121a1c0075ea */ /* 0x0009e2000b800004 */
[----:B------:R4:W-:Y:S01]  /*3dc0*/  UTCBAR [UR17], URZ ;  /* 0x000000ff110073e9 */ /* 0x0009e200080000ff */
[----:B------:R-:W-:Y:S05]  /*3dd0*/  BRA.U UP0, `(.L_x_65) ;  /* 0xfffffffd00607547 */ /* 0x000fea000b83ffff */
.L_x_62:
[----:B------:R-:W-:Y:S01]  /*3de0*/  UIADD3 UR14, UPT, UPT, UR14, 0x1, URZ ;  /* 0x000000010e0e7890 */ /* 0x000fe2000fffe0ff */
[----:B------:R-:W-:Y:S01]  /*3df0*/  LOP3.LUT R3, R3, 0x1, RZ, 0x3c, !PT ;  /* 0x0000000103037812 */ /* 0x000fe200078e3cff */
[----:B------:R-:W-:Y:S02]  /*3e00*/  UIADD3 UR8, UPT, UPT, UR8, 0x150, URZ ;  /* 0x0000015008087890 */ /* 0x000fe4000fffe0ff */
[----:B------:R-:W-:-:S04]  /*3e10*/  UISETP.NE.AND UP0, UPT, UR14, 0x2, UPT ;  /* 0x000000020e00788c */ /* 0x000fc8000bf05270 */
[----:B----4-:R-:W-:Y:S02]  /*3e20*/  USEL UR4, URZ, 0x1, UP0 ;  /* 0x00000001ff047887 */ /* 0x010fe40008000000 */
[----:B------:R-:W-:Y:S01]  /*3e30*/  USEL UR14, UR14, URZ, UP0 ;  /* 0x000000ff0e0e7287 */ /* 0x000fe20008000000 */
[----:B------:R2:W-:Y:S03]  /*3e40*/  UTCBAR [UR8], URZ ;  /* 0x000000ff080073e9 */ /* 0x0005e600080000ff */
[----:B------:R-:W-:Y:S01]  /*3e50*/  LOP3.LUT R8, R8, UR4, RZ, 0x3c, !PT ;  /* 0x0000000408087c12 */ /* 0x000fe2000f8e3cff */
[----:B------:R-:W-:Y:S07]  /*3e60*/  @P2 BRA `(.L_x_66) ;  /* 0xfffffff800d42947 */ /* 0x000fee000383ffff */
[----:B------:R-:W4:Y:S01]  /*3e70*/  S2UR UR4, SR_CgaCtaId ;  /* 0x00000000000479c3 */ /* 0x000f220000008800 */
[----:B------:R-:W-:Y:S01]  /*3e80*/  ELECT P0, URZ, PT ;  /* 0x0000000000ff782f */ /* 0x000fe20003800000 */
[----:B-1----:R-:W-:Y:S01]  /*3e90*/  IMAD.MOV.U32 R0, RZ, RZ, 0x1 ;  /* 0x00000001ff007424 */ /* 0x002fe200078e00ff */
[----:B------:R-:W-:Y:S01]  /*3ea0*/  UIADD3 UR6, UPT, UPT, UR6, 0x160, URZ ;  /* 0x0000016006067890 */ /* 0x000fe2000fffe0ff */
[----:B------:R-:W-:Y:S01]  /*3eb0*/  SHF.L.U32 R2, R8, 0x1f, RZ ;  /* 0x0000001f08027819 */ /* 0x000fe200000006ff */
[----:B------:R-:W-:-:S03]  /*3ec0*/  UMOV UR5, 0x40 ;  /* 0x0000004000057882 */ /* 0x000fc60000000000 */
[----:B------:R-:W-:Y:S01]  /*3ed0*/  UVIRTCOUNT.DEALLOC.SMPOOL 0x80 ;  /* 0x000000800000784c */ /* 0x000fe20000000000 */
[----:B----4-:R-:W-:Y:S02]  /*3ee0*/  ULEA UR4, UR4, UR5, 0x18 ;  /* 0x0000000504047291 */ /* 0x010fe4000f8ec0ff */
[----:B------:R-:W-:-:S07]  /*3ef0*/  ULEA UR5, UR14, UR6, 0x3 ;  /* 0x000000060e057291 */ /* 0x000fce000f8e18ff */
[----:B------:R1:W-:Y:S02]  /*3f00*/  @P0 STS.U8 [UR4+0x1c], R0 ;  /* 0x00001c00ff000988 */ /* 0x0003e40008000004 */
[----:B------:R-:W4:Y:S02]  /*3f10*/  SYNCS.PHASECHK.TRANS64.TRYWAIT P0, [UR5], R2 ;  /* 0x00000002ff0075a7 */ /* 0x000f240008001105 */
[----:B-1--4-:R-:W-:Y:S05]  /*3f20*/  @!P0 BRA `(.L_x_67) ;  /* 0x00000048001c8947 */ /* 0x012fea0003800000 */
.L_x_164:
[----:B------:R-:W-:-:S04]  /*3f30*/  UIADD3 UR7, UPT, UPT, UR14, 0x1, URZ ;  /* 0x000000010e077890 */ /* 0x000fc8000fffe0ff */
[----:B------:R-:W-:-:S04]  /*3f40*/  UISETP.NE.AND UP0, UPT, UR7, 0x2, UPT ;  /* 0x000000020700788c */ /* 0x000fc8000bf05270 */
[----:B------:R-:W-:Y:S02]  /*3f50*/  USEL UR5, URZ, 0x1, UP0 ;  /* 0x00000001ff057887 */ /* 0x000fe40008000000 */
[----:B------:R-:W-:-:S04]  /*3f60*/  USEL UR7, UR7, URZ, UP0 ;  /* 0x000000ff07077287 */ /* 0x000fc80008000000 */
[----:B------:R-:W-:Y:S01]  /*3f70*/  ULEA UR7, UR7, UR6, 0x3 ;  /* 0x0000000607077291 */ /* 0x000fe2000f8e18ff */
[----:B-1----:R-:W-:-:S04]  /*3f80*/  LOP3.LUT R2, R8, UR5, RZ, 0x3c, !PT ;  /* 0x0000000508027c12 */ /* 0x002fc8000f8e3cff */
[----:B------:R-:W-:-:S04]  /*3f90*/  SHF.L.U32 R2, R2, 0x1f, RZ ;  /* 0x0000001f02027819 */ /* 0x000fc800000006ff */
[----:B------:R-:W1:Y:S02]  /*3fa0*/  SYNCS.PHASECHK.TRANS64.TRYWAIT P0, [UR7], R2 ;  /* 0x00000002ff0075a7 */ /* 0x000e640008001107 */
[----:B-1----:R-:W-:Y:S05]  /*3fb0*/  @!P0 BRA `(.L_x_68) ;  /* 0x0000004800108947 */ /* 0x002fea0003800000 */
.L_x_166:
[----:B------:R-:W-:Y:S01]  /*3fc0*/  NOP ;  /* 0x0000000000007918 */ /* 0x000fe20000000000 */
[----:B-1----:R-:W1:Y:S01]  /*3fd0*/  LDS R0, [UR4+0x14] ;  /* 0x00001404ff007984 */ /* 0x002e620008000800 */
[----:B------:R-:W-:Y:S01]  /*3fe0*/  LOP3.LUT R3, R9, 0xffff, RZ, 0xc0, !PT ;  /* 0x0000ffff09037812 */ /* 0x000fe200078ec0ff */
[----:B------:R-:W-:-:S03]  /*3ff0*/  IMAD.MOV.U32 R2, RZ, RZ, 0xffff ;  /* 0x0000ffffff027424 */ /* 0x000fc600078e00ff */
[----:B------:R-:W-:-:S04]  /*4000*/  SHF.R.U32.HI R3, RZ, 0x5, R3 ;  /* 0x00000005ff037819 */ /* 0x000fc80000011603 */
[----:B------:R-:W-:-:S04]  /*4010*/  SHF.L.U32 R2, R2, R3, RZ ;  /* 0x0000000302027219 */ /* 0x000fc800000006ff */
[----:B-1----:R-:W-:-:S04]  /*4020*/  LOP3.LUT R0, R0, R2, RZ, 0xc0, !PT ;  /* 0x0000000200007212 */ /* 0x002fc800078ec0ff */
[----:B------:R-:W-:Y:S01]  /*4030*/  ISETP.NE.AND P0, PT, R0, R2, PT ;  /* 0x000000020000720c */ /* 0x000fe20003f05270 */
[----:B------:R-:W-:-:S05]  /*4040*/  IMAD.MOV.U32 R0, RZ, RZ, 0x1 ;  /* 0x00000001ff007424 */ /* 0x000fca00078e00ff */
[----:B------:R-:W-:-:S07]  /*4050*/  SHF.L.U32 R0, R0, R3, RZ ;  /* 0x0000000300007219 */ /* 0x000fce00000006ff */
[----:B------:R-:W-:Y:S05]  /*4060*/  @P0 BRA `(.L_x_69) ;  /* 0x00000000005c0947 */ /* 0x000fea0003800000 */
[----:B------:R-:W1:Y:S02]  /*4070*/  LDS R3, [UR4+0x18] ;  /* 0x00001804ff037984 */ /* 0x000e640008000800 */
[----:B-1----:R-:W-:-:S04]  /*4080*/  LOP3.LUT R3, R3, R0, RZ, 0xc0, !PT ;  /* 0x0000000003037212 */ /* 0x002fc800078ec0ff */
[----:B------:R-:W-:-:S13]  /*4090*/  ISETP.NE.AND P0, PT, R3, R0, PT ;  /* 0x000000000300720c */ /* 0x000fda0003f05270 */
[----:B------:R-:W-:Y:S05]  /*40a0*/  @P0 BRA `(.L_x_70) ;  /* 0x0000000000400947 */ /* 0x000fea0003800000 */
[----:B--2---:R-:W-:Y:S01]  /*40b0*/  R2UR UR8, R2 ;  /* 0x00000000020872ca */ /* 0x004fe200000e0000 */
[----:B------:R-:W1:Y:S01]  /*40c0*/  S2R R3, SR_LANEID ;  /* 0x0000000000037919 */ /* 0x000e620000000000 */
[----:B------:R-:W-:Y:S01]  /*40d0*/  LOP3.LUT R0, RZ, R0, RZ, 0x33, !PT ;  /* 0x00000000ff007212 */ /* 0x000fe200078e33ff */
[----:B------:R-:W-:Y:S02]  /*40e0*/  VOTEU.ANY UR7, UPT, PT ;  /* 0x0000000000077886 */ /* 0x000fe400038e0100 */
[----:B------:R-:W-:Y:S01]  /*40f0*/  UFLO.U32 UR7, UR7 ;  /* 0x00000007000772bd */ /* 0x000fe200080e0000 */
[----:B------:R-:W2:Y:S07]  /*4100*/  REDUX UR5, R0 ;  /* 0x00000000000573c4 */ /* 0x000eae0000000000 */
[----:B------:R-:W-:-:S06]  /*4110*/  ULOP3.LUT UR8, URZ, UR8, URZ, 0x33, !UPT ;  /* 0x00000008ff087292 */ /* 0x000fcc000f8e33ff */
[----:B------:R-:W-:-:S04]  /*4120*/  IMAD.U32 R2, RZ, RZ, UR8 ;  /* 0x00000008ff027e24 */ /* 0x000fc8000f8e00ff */
[----:B------:R-:W4:Y:S02]  /*4130*/  REDUX UR6, R2 ;  /* 0x00000000020673c4 */ /* 0x000f240000000000 */
[----:B------:R1:W-:Y:S01]  /*4140*/  UTCATOMSWS.AND URZ, UR8 ;  /* 0x0000000800ff79e3 */ /* 0x0003e20008000000 */
[----:B--2---:R-:W-:Y:S01]  /*4150*/  IMAD.U32 R0, RZ, RZ, UR5 ;  /* 0x00000005ff007e24 */ /* 0x004fe2000f8e00ff */
[----:B-1----:R-:W-:Y:S01]  /*4160*/  ISETP.EQ.U32.AND P0, PT, R3, UR7, PT ;  /* 0x0000000703007c0c */ /* 0x002fe2000bf02070 */
[----:B----4-:R-:W-:-:S12]  /*4170*/  IMAD.U32 R2, RZ, RZ, UR6 ;  /* 0x00000006ff027e24 */ /* 0x010fd8000f8e00ff */
[----:B------:R1:W-:Y:S04]  /*4180*/  @P0 ATOMS.AND RZ, [UR4+0x14], R2 ;  /* 0x00001402ffff098c */ /* 0x0003e8000a800004 */
[----:B------:R1:W-:Y:S01]  /*4190*/  @P0 ATOMS.AND RZ, [UR4+0x18], R0 ;  /* 0x00001800ffff098c */ /* 0x0003e2000a800004 */
[----:B------:R-:W-:Y:S05]  /*41a0*/  BRA `(.L_x_71) ;  /* 0x0000000000147947 */ /* 0x000fea0003800000 */
.L_x_70:
[----:B------:R-:W-:Y:S02]  /*41b0*/  MOV R2, 0x41d0 ;  /* 0x000041d000027802 */ /* 0x000fe40000000f00 */
[----:B--23-5:R-:W-:Y:S05]  /*41c0*/  CALL.REL.NOINC `($__internal_0_$__cuda_sm10x_tcgen05_guardrail_trap_col_being_dealloced_not_returned_by_alloc) ;  /* 0x0000004800847944 */ /* 0x02cfea0003c00000 */
[----:B------:R-:W-:Y:S05]  /*41d0*/  BRA `(.L_x_71) ;  /* 0x0000000000087947 */ /* 0x000fea0003800000 */
.L_x_69:
[----:B------:R-:W-:Y:S02]  /*41e0*/  MOV R2, 0x4200 ;  /* 0x0000420000027802 */ /* 0x000fe40000000f00 */
[----:B--23-5:R-:W-:Y:S05]  /*41f0*/  CALL.REL.NOINC `($__internal_2_$__cuda_sm10x_tcgen05_guardrail_trap_unallocated_columns_being_dealloced) ;  /* 0x0000004800907944 */ /* 0x02cfea0003c00000 */
.L_x_71:
[----:B------:R-:W-:Y:S01]  /*4200*/  NOP ;  /* 0x0000000000007918 */ /* 0x000fe20000000000 */
[----:B------:R-:W-:Y:S05]  /*4210*/  EXIT ;  /* 0x000000000000794d */ /* 0x000fea0003800000 */
.L_x_55:
[----:B------:R-:W-:-:S09]  /*4220*/  UISETP.NE.OR UP1, UPT, UR6, 0x3, !UP1 ;  /* 0x000000030600788c */ /* 0x000fd2000cf25670 */
[----:B------:R-:W-:Y:S05]  /*4230*/  BRA.U UP1, `(.L_x_72) ;  /* 0x0000000d01e87547 */ /* 0x000fea000b800000 */
[----:B------:R-:W1:Y:S01]  /*4240*/  LDC.64 R8, c[0x0][0x888] ;  /* 0x00022200ff087b82 */ /* 0x000e620000000a00 */
[----:B------:R-:W-:Y:S01]  /*4250*/  UMOV UR7, 0x400 ;  /* 0x0000040000077882 */ /* 0x000fe20000000000 */
[----:B------:R-:W-:Y:S01]  /*4260*/  IMAD.MOV.U32 R35, RZ, RZ, 0x1 ;  /* 0x00000001ff237424 */ /* 0x000fe200078e00ff */
[----:B------:R-:W-:Y:S01]  /*4270*/  ULEA UR7, UR45, UR7, 0x18 ;  /* 0x000000072d077291 */ /* 0x000fe2000f8ec0ff */
[----:B------:R-:W-:Y:S01]  /*4280*/  IMAD.MOV.U32 R34, RZ, RZ, RZ ;  /* 0x000000ffff227224 */ /* 0x000fe200078e00ff */
[----:B------:R-:W-:Y:S02]  /*4290*/  UPLOP3.LUT UP0, UPT, UPT, UPT, UPT, 0x40, 0x4 ;  /* 0x000000000004789c */ /* 0x000fe40003f0e870 */
[----:B------:R-:W-:Y:S01]  /*42a0*/  UIADD3 UR6, UPT, UPT, UR7, 0x148, URZ ;  /* 0x0000014807067890 */ /* 0x000fe2000fffe0ff */
[----:B------:R-:W2:Y:S01]  /*42b0*/  LDC.64 R32, c[0x0][0x988] ;  /* 0x00026200ff207b82 */ /* 0x000ea20000000a00 */
[----:B------:R-:W-:Y:S02]  /*42c0*/  UMOV UR18, URZ ;  /* 0x000000ff00127c82 */ /* 0x000fe40008000000 */
[----:B------:R-:W-:-:S05]  /*42d0*/  UPRMT UR6, URZ, 0x654, UR6 ;  /* 0x00000654ff067896 */ /* 0x000fca0008000006 */
[----:B------:R-:W4:Y:S08]  /*42e0*/  LDC.64 R26, c[0x0][0x980] ;  /* 0x00026000ff1a7b82 */ /* 0x000f300000000a00 */
[----:B------:R-:W3:Y:S01]  /*42f0*/  LDC R0, c[0x0][0xb30] ;  /* 0x0002cc00ff007b82 */ /* 0x000ee20000000800 */
[----:B-1----:R-:W-:-:S04]  /*4300*/  ISETP.NE.U32.AND P0, PT, R8, RZ, PT ;  /* 0x000000ff0800720c */ /* 0x002fc80003f05070 */
[----:B------:R-:W-:-:S03]  /*4310*/  ISETP.NE.AND.EX P0, PT, R9, RZ, PT, P0 ;  /* 0x000000ff0900720c */ /* 0x000fc60003f05300 */
[----:B------:R-:W1:Y:S01]  /*4320*/  LDC R19, c[0x0][0x370] ;  /* 0x0000dc00ff137b82 */ /* 0x000e620000000800 */
[C---:B--2---:R-:W-:Y:S02]  /*4330*/  ISETP.NE.AND P2, PT, R33.reuse, 0x1, PT ;  /* 0x000000012100780c */ /* 0x044fe40003f45270 */
[----:B------:R-:W-:Y:S01]  /*4340*/  R2UR UR4, R33 ;  /* 0x00000000210472ca */ /* 0x000fe200000e0000 */
[----:B------:R-:W-:-:S04]  /*4350*/  IMAD.MOV.U32 R33, RZ, RZ, 0x2000 ;  /* 0x00002000ff217424 */ /* 0x000fc800078e00ff */
[----:B------:R-:W2:Y:S01]  /*4360*/  LDC R3, c[0x0][0xb0c] ;  /* 0x0002c300ff037b82 */ /* 0x000ea20000000800 */
[----:B----4-:R-:W-:Y:S01]  /*4370*/  R2UR UR5, R26 ;  /* 0x000000001a0572ca */ /* 0x010fe200000e0000 */
[----:B------:R-:W-:-:S04]  /*4380*/  VOTEU.ANY UP3, P0 ;  /* 0x0000000000ff7886 */ /* 0x000fc80000060100 */
[----:B------:R-:W-:Y:S02]  /*4390*/  VOTEU.ANY UP2, P2 ;  /* 0x0000000000ff7886 */ /* 0x000fe40001040100 */
[----:B------:R-:W4:Y:S01]  /*43a0*/  LDC R15, c[0x0][0xb20] ;  /* 0x0002c800ff0f7b82 */ /* 0x000f220000000800 */
[----:B---3--:R-:W-:-:S07]  /*43b0*/  ISETP.NE.AND P1, PT, R0, 0x1, PT ;  /* 0x000000010000780c */ /* 0x008fce0003f25270 */
[----:B------:R-:W3:Y:S08]  /*43c0*/  LDC.64 R36, c[0x0][0x348] ;  /* 0x0000d200ff247b82 */ /* 0x000ef00000000a00 */
[----:B------:R-:W1:Y:S08]  /*43d0*/  LDC.64 R22, c[0x0][0xb10] ;  /* 0x0002c400ff167b82 */ /* 0x000e700000000a00 */
[----:B------:R-:W1:Y:S08]  /*43e0*/  LDC.64 R6, c[0x0][0xb18] ;  /* 0x0002c600ff067b82 */ /* 0x000e700000000a00 */
[----:B------:R-:W1:Y:S08]  /*43f0*/  LDC.64 R4, c[0x0][0xb28] ;  /* 0x0002ca00ff047b82 */ /* 0x000e700000000a00 */
[----:B------:R-:W1:Y:S08]  /*4400*/  LDC.64 R20, c[0x0][0x890] ;  /* 0x00022400ff147b82 */ /* 0x000e700000000a00 */
[----:B------:R-:W1:Y:S08]  /*4410*/  LDC.64 R24, c[0x0][0x990] ;  /* 0x00026400ff187b82 */ /* 0x000e700000000a00 */
[----:B--234-:R-:W1:Y:S02]  /*4420*/  LDC R16, c[0x0][0x374] ;  /* 0x0000dd00ff107b82 */ /* 0x01ce640000000800 */
.L_x_81:
[----:B------:R-:W-:Y:S04]  /*4430*/  SHF.L.U32 R2, R34, 0x1f, RZ ;  /* 0x0000001f22027819 */ /* 0x000fe800000006ff */
[----:B--2---:R-:W2:Y:S02]  /*4440*/  SYNCS.PHASECHK.TRANS64.TRYWAIT P0, [UR7+0x140], R2 ;  /* 0x00014002ff0075a7 */ /* 0x004ea40008001107 */
[----:B--2---:R-:W-:Y:S05]  /*4450*/  @!P0 BRA `(.L_x_73) ;  /* 0x0000004400008947 */ /* 0x004fea0003800000 */
.L_x_168:
[----:B------:R-:W3:Y:S01]  /*4460*/  LDS.128 R28, [UR7+0x180] ;  /* 0x00018007ff1c7984 */ /* 0x000ee20008000c00 */
[----:B------:R-:W-:Y:S01]  /*4470*/  ISETP.GE.AND P0, PT, R40, 0x1, PT ;  /* 0x000000012800780c */ /* 0x000fe20003f06270 */
[----:B------:R-:W-:Y:S01]  /*4480*/  @!PT LDS RZ, [RZ] ;  /* 0x00000000fffff984 */ /* 0x000fe20000000800 */
[----:B------:R-:W-:Y:S01]  /*4490*/  @!PT LDS RZ, [RZ] ;  /* 0x00000000fffff984 */ /* 0x000fe20000000800 */
[----:B------:R-:W-:Y:S01]  /*44a0*/  @!PT LDS RZ, [RZ] ;  /* 0x00000000fffff984 */ /* 0x000fe20000000800 */
[----:B------:R-:W-:Y:S01]  /*44b0*/  @!PT LDS RZ, [RZ] ;  /* 0x00000000fffff984 */ /* 0x000fe20000000800 */
[----:B------:R4:W-:Y:S06]  /*44c0*/  MEMBAR.ALL.CTA ;  /* 0x0000000000007992 */ /* 0x0009ec0000008000 */
[----:B----4-:R-:W4:Y:S02]  /*44d0*/  FENCE.VIEW.ASYNC.S ;  /* 0x00000000000073c6 */ /* 0x010f240000000000 */
[----:B----4-:R-:W-:Y:S01]  /*44e0*/  SYNCS.ARRIVE.TRANS64.RED.A1T0 RZ, [UR6], RZ ;  /* 0x000000ffffff79a7 */ /* 0x010fe20008100406 */
[----:B---3--:R-:W-:Y:S11]  /*44f0*/  LOP3.LUT P3, RZ, R30, 0x1, RZ, 0xc0, !PT ;  /* 0x000000011eff7812 */ /* 0x008ff6000786c0ff */
[----:B------:R-:W-:Y:S02]  /*4500*/  @!UPT UIADD3 URZ, UPT, UPT, URZ, URZ, URZ ;  /* 0x000000fffffff290 */ /* 0x000fe4000fffe0ff */
[----:B------:R-:W-:Y:S02]  /*4510*/  @P3 MOV R11, R28 ;  /* 0x0000001c000b3202 */ /* 0x000fe40000000f00 */
[----:B------:R-:W-:Y:S01]  /*4520*/  @P3 LOP3.LUT R10, R29, 0xffff, RZ, 0xc0, !PT ;  /* 0x0000ffff1d0a3812 */ /* 0x000fe200078ec0ff */
[----:B------:R-:W-:Y:S06]  /*4530*/  @!P0 BRA `(.L_x_74) ;  /* 0x0000000000a48947 */ /* 0x000fec0003800000 */
[----:B-12---:R-:W-:Y:S01]  /*4540*/  IMAD.HI.U32 R0, R16, R7, RZ ;  /* 0x0000000710007227 */ /* 0x006fe200078e00ff */
[----:B------:R-:W-:Y:S02]  /*4550*/  ISETP.NE.AND P0, PT, R6, 0x1, PT ;  /* 0x000000010600780c */ /* 0x000fe40003f05270 */
[----:B------:R-:W-:Y:S01]  /*4560*/  ISETP.NE.AND P2, PT, R40, 0x1, PT ;  /* 0x000000012800780c */ /* 0x000fe20003f45270 */
[----:B------:R-:W-:Y:S01]  /*4570*/  IMAD.HI.U32 R9, R19, R22, RZ ;  /* 0x0000001613097227 */ /* 0x000fe200078e00ff */
[----:B------:R-:W-:Y:S02]  /*4580*/  SHF.R.U32.HI R0, RZ, R15, R0 ;  /* 0x0000000fff007219 */ /* 0x000fe40000011600 */
[----:B------:R-:W-:Y:S01]  /*4590*/  ISETP.NE.AND P4, PT, R3, 0x1, PT ;  /* 0x000000010300780c */ /* 0x000fe20003f85270 */
[----:B------:R-:W-:Y:S01]  /*45a0*/  IMAD.HI.U32 R13, R10, R7, RZ ;  /* 0x000000070a0d7227 */ /* 0x000fe200078e00ff */
[----:B------:R-:W-:Y:S02]  /*45b0*/  SHF.R.U32.HI R9, RZ, R23, R9 ;  /* 0x00000017ff097219 */ /* 0x000fe40000011609 */
[----:B------:R-:W-:Y:S01]  /*45c0*/  SEL R0, R16, R0, !P0 ;  /* 0x0000000010007207 */ /* 0x000fe20004000000 */
[----:B------:R-:W-:Y:S01]  /*45d0*/  IMAD.HI.U32 R12, R11, R22, RZ ;  /* 0x000000160b0c7227 */ /* 0x000fe200078e00ff */
[----:B------:R-:W-:Y:S03]  /*45e0*/  SEL R9, R19, R9, !P4 ;  /* 0x0000000913097207 */ /* 0x000fe60006000000 */
[-C--:B------:R-:W-:Y:S01]  /*45f0*/  IMAD.HI.U32 R8, R0, R4.reuse, RZ ;  /* 0x0000000400087227 */ /* 0x080fe200078e00ff */
[----:B------:R-:W-:Y:S03]  /*4600*/  SHF.R.U32.HI R12, RZ, R23, R12 ;  /* 0x00000017ff0c7219 */ /* 0x000fe6000001160c */
[----:B------:R-:W-:Y:S01]  /*4610*/  IMAD.HI.U32 R2, R9, R4, RZ ;  /* 0x0000000409027227 */ /* 0x000fe200078e00ff */
[----:B------:R-:W-:Y:S02]  /*4620*/  @P2 SHF.R.U32.HI R0, RZ, R5, R8 ;  /* 0x00000005ff002219 */ /* 0x000fe40000011608 */
[----:B------:R-:W-:Y:S02]  /*4630*/  SHF.R.U32.HI R8, RZ, R15, R13 ;  /* 0x0000000fff087219 */ /* 0x000fe4000001160d */
[----:B------:R-:W-:Y:S01]  /*4640*/  @P2 SHF.R.U32.HI R9, RZ, R5, R2 ;  /* 0x00000005ff092219 */ /* 0x000fe20000011602 */
[----:B------:R-:W-:Y:S01]  /*4650*/  IMAD R0, R40, R0, RZ ;  /* 0x0000000028007224 */ /* 0x000fe200078e02ff */
[----:B------:R-:W-:Y:S02]  /*4660*/  SEL R8, R10, R8, !P0 ;  /* 0x000000080a087207 */ /* 0x000fe40004000000 */
[----:B------:R-:W-:Y:S01]  /*4670*/  SEL R2, R11, R12, !P4 ;  /* 0x0000000c0b027207 */ /* 0x000fe20006000000 */
[----:B------:R-:W-:Y:S01]  /*4680*/  IMAD R12, R40, R9, RZ ;  /* 0x00000009280c7224 */ /* 0x000fe200078e02ff */
[C---:B------:R-:W-:Y:S01]  /*4690*/  ISETP.GE.AND P0, PT, R8.reuse, R0, PT ;  /* 0x000000000800720c */ /* 0x040fe20003f06270 */
[----:B------:R-:W-:Y:S03]  /*46a0*/  IMAD.HI.U32 R0, R8, R4, RZ ;  /* 0x0000000408007227 */ /* 0x000fe600078e00ff */
[----:B------:R-:W-:Y:S02]  /*46b0*/  ISETP.GE.OR P0, PT, R2, R12, P0 ;  /* 0x0000000c0200720c */ /* 0x000fe40000706670 */
[-C--:B------:R-:W-:Y:S04]  /*46c0*/  SHF.R.U32.HI R0, RZ, R5.reuse, R0 ;  /* 0x00000005ff007219 */ /* 0x080fe80000011600 */
[----:B------:R-:W-:Y:S05]  /*46d0*/  SEL R13, R8, R0, !P2 ;  /* 0x00000000080d7207 */ /* 0x000fea0005000000 */
[----:B------:R-:W-:Y:S02]  /*46e0*/  IMAD.MOV R12, RZ, RZ, -R13 ;  /* 0x000000ffff0c7224 */ /* 0x000fe400078e0a0d */
[----:B------:R-:W-:Y:S04]  /*46f0*/  @!P0 IMAD.HI.U32 R0, R2, R4, RZ ;  /* 0x0000000402008227 */ /* 0x000fe800078e00ff */
[----:B------:R-:W-:Y:S01]  /*4700*/  IMAD R12, R40, R12, R8 ;  /* 0x0000000c280c7224 */ /* 0x000fe200078e0208 */
[----:B------:R-:W-:Y:S04]  /*4710*/  @!P0 SHF.R.U32.HI R0, RZ, R5, R0 ;  /* 0x00000005ff008219 */ /* 0x000fe80000011600 */
[----:B------:R-:W-:Y:S04]  /*4720*/  @!P0 SEL R0, R2, R0, !P2 ;  /* 0x0000000002008207 */ /* 0x000fe80005000000 */
[----:B------:R-:W-:Y:S01]  /*4730*/  @!P0 IADD3 R13, PT, PT, R13, -R0, RZ ;  /* 0x800000000d0d8210 */ /* 0x000fe20007ffe0ff */
[----:B------:R-:W-:Y:S01]  /*4740*/  @!P0 IMAD R0, R9, R12, R0 ;  /* 0x0000000c09008224 */ /* 0x000fe200078e0200 */
[----:B------:R-:W-:Y:S01]  /*4750*/  IADD3 R9, PT, PT, -R8, RZ, RZ ;  /* 0x000000ff08097210 */ /* 0x000fe20007ffe1ff */
[--C-:B------:R-:W-:Y:S02]  /*4760*/  IMAD.MOV R12, RZ, RZ, -R2.reuse ;  /* 0x000000ffff0c7224 */ /* 0x100fe400078e0a02 */
[----:B------:R-:W-:Y:S02]  /*4770*/  @!P0 IMAD R8, R13, R40, R2 ;  /* 0x000000280d088224 */ /* 0x000fe400078e0202 */
[----:B------:R-:W-:Y:S02]  /*4780*/  @!P0 IMAD.MOV.U32 R2, RZ, RZ, R0 ;  /* 0x000000ffff028224 */ /* 0x000fe400078e0000 */
[----:B------:R-:W-:Y:S02]  /*4790*/  IMAD R11, R3, R12, R11 ;  /* 0x0000000c030b7224 */ /* 0x000fe400078e020b */
[----:B------:R-:W-:Y:S02]  /*47a0*/  IMAD R10, R6, R9, R10 ;  /* 0x00000009060a7224 */ /* 0x000fe400078e020a */
[----:B------:R-:W-:Y:S02]  /*47b0*/  IMAD R11, R2, R3, R11 ;  /* 0x00000003020b7224 */ /* 0x000fe400078e020b */
[----:B------:R-:W-:Y:S02]  /*47c0*/  IMAD R10, R8, R6, R10 ;  /* 0x00000006080a7224 */ /* 0x000fe400078e020a */
.L_x_74:
[----:B------:R-:W-:Y:S05]  /*47d0*/  BRA.U UP0, `(.L_x_75) ;  /* 0x0000000100107547 */ /* 0x000fea000b800000 */
[----:B--2---:R-:W-:Y:S04]  /*47e0*/  MOV R2, UR15 ;  /* 0x0000000f00027c02 */ /* 0x004fe80008000f00 */
[----:B------:R-:W-:Y:S04]  /*47f0*/  SHF.L.U32 R2, R2, 0x1f, RZ ;  /* 0x0000001f02027819 */ /* 0x000fe800000006ff */
[----:B------:R-:W2:Y:S02]  /*4800*/  SYNCS.PHASECHK.TRANS64.TRYWAIT P0, [UR7+0x138], R2 ;  /* 0x00013802ff0075a7 */ /* 0x000ea40008001107 */
[----:B--2---:R-:W-:Y:S05]  /*4810*/  @!P0 BRA `(.L_x_76) ;  /* 0x0000004000288947 */ /* 0x004fea0003800000 */
.L_x_75:
[----:B-1----:R-:W-:Y:S02]  /*4820*/  ISETP.NE.U32.AND P2, PT, R20, RZ, PT ;  /* 0x000000ff1400720c */ /* 0x002fe40003f45070 */
[----:B------:R-:W-:Y:S02]  /*4830*/  R2UR UR10, R14 ;  /* 0x000000000e0a72ca */ /* 0x000fe400000e0000 */
[C---:B------:R-:W-:Y:S02]  /*4840*/  ISETP.NE.AND.EX P2, PT, R21.reuse, RZ, PT, P2 ;  /* 0x000000ff1500720c */ /* 0x040fe40003f45320 */
[----:B------:R-:W-:Y:S04]  /*4850*/  ISETP.NE.U32.AND P0, PT, R20, RZ, PT ;  /* 0x000000ff1400720c */ /* 0x000fe80003f05070 */
[----:B------:R-:W-:Y:S05]  /*4860*/  ISETP.NE.AND.EX P0, PT, R21, RZ, PT, P0 ;  /* 0x000000ff1500720c */ /* 0x000fea0003f05300 */
[----:B------:R-:W-:Y:S02]  /*4870*/  USHF.L.U32 UR10, UR10, 0x6, URZ ;  /* 0x000000060a0a7899 */ /* 0x000fe400080006ff */
[----:B------:R-:W-:Y:S10]  /*4880*/  @!P2 BRA `(.L_x_77) ;  /* 0x00000000002ca947 */ /* 0x000ff40003800000 */
[----:B------:R-:W-:Y:S01]  /*4890*/  UPLOP3.LUT UP4, UPT, UPT, UPT, UP3, 0x80, 0x8 ;  /* 0x000000000008789c */ /* 0x000fe20003f8f030 */
[----:B------:R-:W-:Y:S05]  /*48a0*/  HFMA2 R92, -RZ, RZ, 0, 5.9604644775390625e-08 ;  /* 0x00000001ff5c7431 */ /* 0x000fea00000001ff */
[----:B------:R-:W-:Y:S11]  /*48b0*/  PLOP3.LUT P2, PT, PT, PT, UP4, 0x80, 0x8 ;  /* 0x000000000008781c */ /* 0x000ff60003f4f048 */
[----:B------:R-:W-:Y:S02]  /*48c0*/  @!UPT UIADD3 URZ, UPT, UPT, URZ, URZ, URZ ;  /* 0x000000fffffff290 */ /* 0x000fe4000fffe0ff */
[----:B------:R-:W1:Y:S01]  /*48d0*/  @P2 LDC.64 R8, c[0x0][0x888] ;  /* 0x00022200ff082b82 */ /* 0x000e620000000a00 */
[----:B--2---:R-:W-:Y:S04]  /*48e0*/  @P2 IMAD R0, R17, R20, RZ ;  /* 0x0000001411002224 */ /* 0x004fe800078e02ff */
[----:B-1----:R-:W-:Y:S01]  /*48f0*/  @P2 IMAD.WIDE R8, R0, 0x4, R8 ;  /* 0x0000000400082825 */ /* 0x002fe200078e0208 */
[----:B------:R-:W-:Y:S04]  /*4900*/  MOV R0, 0x1 ;  /* 0x0000000100007802 */ /* 0x000fe80000000f00 */
[----:B-----5:R1:W5:Y:S01]  /*4910*/  @P2 LDG.E R49, desc[UR50][R8.64] ;  /* 0x0000003208312981 */ /* 0x020362000c1e1900 */
[----:B------:R-:W-:Y:S01]  /*4920*/  @!P2 PRMT R92, R0, 0x7610, R92 ;  /* 0x00007610005ca816 */ /* 0x000fe2000000005c */
[----:B-1----:R-:W3:Y:S06]  /*4930*/  @!P2 LDC R49, c[0x0][0x880] ;  /* 0x00022000ff31ab82 */ /* 0x002eec0000000800 */
.L_x_77:
[----:B---3-5:R-:W-:Y:S01]  /*4940*/  @!P0 FSETP.EQ.AND P4, PT, R49, RZ, PT ;  /* 0x000000ff3100820b */ /* 0x028fe20003f82000 */
[----:B------:R-:W-:Y:S01]  /*4950*/  @!UPT UIADD3 URZ, UPT, UPT, URZ, URZ, URZ ;  /* 0x000000fffffff290 */ /* 0x000fe2000fffe0ff */
[----:B------:R-:W-:Y:S11]  /*4960*/  @!P0 BRA `(.L_x_78) ;  /* 0x0000000000148947 */ /* 0x000ff60003800000 */
[----:B------:R-:W-:Y:S02]  /*4970*/  LOP3.LUT P0, RZ, R92, 0xff, RZ, 0xc0, !PT ;  /* 0x000000ff5cff7812 */ /* 0x000fe4000780c0ff */
[----:B------:R-:W-:Y:S04]  /*4980*/  PLOP3.LUT P4, PT, PT, PT, UP4, 0x80, 0x8 ;  /* 0x000000000008781c */ /* 0x000fe80003f8f048 */
[----:B------:R-:W-:Y:S07]  /*4990*/  PLOP3.LUT P4, PT, P4, PT, PT, 0x8, 0x80 ;  /* 0x000000000080781c */ /* 0x000fee000278e170 */
[----:B------:R-:W-:Y:S11]  /*49a0*/  @P0 FSETP.EQ.AND P4, PT, R49, RZ, PT ;  /* 0x000000ff3100020b */ /* 0x000ff60003f82000 */
[----:B------:R-:W-:Y:S02]  /*49b0*/  @!UPT UIADD3 URZ, UPT, UPT, URZ, URZ, URZ ;  /* 0x000000fffffff290 */ /* 0x000fe4000fffe0ff */
.L_x_78:
[----:B--2---:R-:W-:Y:S01]  /*49c0*/  SHF.L.U32 R0, R35, 0x1f, RZ ;  /* 0x0000001f23007819 */ /* 0x004fe200000006ff */
[----:B------:R-:W-:Y:S01]  /*49d0*/  ULEA UR17, UR18, UR7, 0x3 ;  /* 0x0000000712117291 */ /* 0x000fe2000f8e18ff */
[----:B------:R-:W-:Y:S01]  /*49e0*/  ISETP.NE.AND P0, PT, R26, 0x1, PT ;  /* 0x000000011a00780c */ /* 0x000fe20003f05270 */
[----:B------:R-:W-:Y:S04]  /*49f0*/  IMAD.SHL.U32 R18, R18, 0x80, RZ ;  /* 0x0000008012127824 */ /* 0x000fe800078e00ff */
[C---:B------:R-:W-:Y:S01]  /*4a00*/  IMAD.HI.U32 R9, R18.reuse, R27, RZ ;  /* 0x0000001b12097227 */ /* 0x040fe200078e00ff */
[C---:B------:R-:W-:Y:S02]  /*4a10*/  R2UR UR11, R18.reuse ;  /* 0x00000000120b72ca */ /* 0x040fe400000e0000 */
[----:B------:R-:W1:Y:S02]  /*4a20*/  SYNCS.PHASECHK.TRANS64.TRYWAIT P2, [UR17+0x118], R0 ;  /* 0x00011800ff0075a7 */ /* 0x000e640008041111 */
[----:B------:R-:W-:Y:S04]  /*4a30*/  SHF.R.U32.HI R9, RZ, R32, R9 ;  /* 0x00000020ff097219 */ /* 0x000fe80000011609 */
[----:B------:R-:W-:Y:S02]  /*4a40*/  SEL R9, R18, R9, !P0 ;  /* 0x0000000912097207 */ /* 0x000fe40004000000 */
[----:B------:R-:W-:Y:S02]  /*4a50*/  ELECT P0, URZ, PT ;  /* 0x0000000000ff782f */ /* 0x000fe40003800000 */
[C---:B------:R-:W-:Y:S01]  /*4a60*/  R2UR UR8, R9.reuse ;  /* 0x00000000090872ca */ /* 0x040fe200000e0000 */
[C---:B------:R-:W-:Y:S01]  /*4a70*/  IMAD.HI.U32 R2, R9.reuse, R24, RZ ;  /* 0x0000001809027227 */ /* 0x040fe200078e00ff */
[----:B------:R-:W-:Y:S02]  /*4a80*/  PLOP3.LUT P4, PT, P4, P0, PT, 0xf2, 0x2f ;  /* 0x00000000002f781c */ /* 0x000fe40002781e72 */
[----:B------:R-:W-:Y:S01]  /*4a90*/  R2UR UR12, R9 ;  /* 0x00000000090c72ca */ /* 0x000fe200000e0000 */
[----:B------:R-:W-:Y:S01]  /*4aa0*/  IMAD.MOV R8, RZ, RZ, -R9 ;  /* 0x000000ffff087224 */ /* 0x000fe200078e0a09 */
[----:B------:R-:W-:Y:S04]  /*4ab0*/  SHF.R.U32.HI R2, RZ, R25, R2 ;  /* 0x00000019ff027219 */ /* 0x000fe80000011602 */
[----:B------:R-:W-:Y:S02]  /*4ac0*/  R2UR UR13, R2 ;  /* 0x00000000020d72ca */ /* 0x000fe400000e0000 */
[----:B------:R-:W-:Y:S03]  /*4ad0*/  R2UR UR9, R8 ;  /* 0x00000000080972ca */ /* 0x000fe600000e0000 */
[----:B------:R-:W-:Y:S05]  /*4ae0*/  @!P4 IADD3 R9, P0, PT, R36, 0x580, RZ ;  /* 0x000005802409c810 */ /* 0x000fea0007f1e0ff */
[----:B------:R-:W-:Y:S03]  /*4af0*/  @!P4 IMAD.X R8, RZ, RZ, R37, P0 ;  /* 0x000000ffff08c224 */ /* 0x000fe600000e0625 */
[----:B------:R-:W-:Y:S02]  /*4b00*/  USEL UR13, UR8, UR13, !UP2 ;  /* 0x0000000d080d7287 */ /* 0x000fe4000d000000 */
[----:B------:R-:W-:Y:S04]  /*4b10*/  UIMAD UR11, UR5, UR9, UR11 ;  /* 0x00000009050b72a4 */ /* 0x000fe8000f8e020b */
[----:B------:R-:W-:Y:S05]  /*4b20*/  IMAD R2, RZ, RZ, -UR13 ;  /* 0x8000000dff027e24 */ /* 0x000fea000f8e02ff */
[----:B------:R-:W-:Y:S11]  /*4b30*/  R2UR UR8, R2 ;  /* 0x00000000020872ca */ /* 0x000ff600000e0000 */
[----:B------:R-:W-:Y:S02]  /*4b40*/  @!UPT UIADD3 URZ, UPT, UPT, URZ, URZ, URZ ;  /* 0x000000fffffff290 */ /* 0x000fe4000fffe0ff */
[----:B------:R-:W-:Y:S01]  /*4b50*/  UIMAD UR12, UR4, UR8, UR12 ;  /* 0x00000008040c72a4 */ /* 0x000fe2000f8e020c */
[----:B-1----:R-:W-:Y:S11]  /*4b60*/  @!P2 BRA `(.L_x_79) ;  /* 0x0000003c006ca947 */ /* 0x002ff60003800000 */
.L_x_171:
[----:B------:R-:W2:Y:S01]  /*4b70*/  LDC.64 R12, c[0x0][0xb18] ;  /* 0x0002c600ff0c7b82 */ /* 0x000ea20000000a00 */
[----:B------:R-:W-:Y:S01]  /*4b80*/  @!P4 R2UR UR14, R9 ;  /* 0x00000000090ec2ca */ /* 0x000fe200000e0000 */
[----:B------:R-:W-:Y:S01]  /*4b90*/  VOTEU.ALL UP1, P4 ;  /* 0x0000000000ff7886 */ /* 0x000fe20002020000 */
[----:B------:R-:W-:Y:S01]  /*4ba0*/  @!P4 R2UR UR8, R8 ;  /* 0x000000000808c2ca */ /* 0x000fe200000e0000 */
[----:B------:R-:W-:Y:S01]  /*4bb0*/  UIADD3 UR9, UPT, UPT, UR17, 0x100, URZ ;  /* 0x0000010011097890 */ /* 0x000fe2000fffe0ff */
[----:B-1----:R-:W-:Y:S03]  /*4bc0*/  @!P4 IMAD.MOV.U32 R0, RZ, RZ, 0x2000 ;  /* 0x00002000ff00c424 */ /* 0x002fe600078e00ff */
[----:B------:R-:W1:Y:S01]  /*4bd0*/  @!P1 LDC R2, c[0x0][0xb0c] ;  /* 0x0002c300ff029b82 */ /* 0x000e620000000800 */
[----:B------:R-:W-:Y:S01]  /*4be0*/  @!UP1 UPRMT UR20, URZ, 0x40, URZ ;  /* 0x00000040ff149896 */ /* 0x000fe200080000ff */
[----:B------:R-:W-:Y:S01]  /*4bf0*/  @P3 SHF.R.U32.HI R17, RZ, 0x10, R29 ;  /* 0x00000010ff113819 */ /* 0x000fe2000001161d */
[----:B------:R-:W-:Y:S01]  /*4c00*/  VOTEU.ALL UP0, P4 ;  /* 0x0000000000ff7886 */ /* 0x000fe20002000000 */
[----:B------:R-:W-:Y:S02]  /*4c10*/  UIADD3 UR16, UPT, UPT, UR18, 0x1, URZ ;  /* 0x0000000112107890 */ /* 0x000fe4000fffe0ff */
[----:B------:R-:W-:Y:S01]  /*4c20*/  @!UP1 UPRMT UR20, UR20, 0x5410, URZ ;  /* 0x0000541014149896 */ /* 0x000fe200080000ff */
[----:B------:R-:W-:Y:S01]  /*4c30*/  IMAD.U32 R8, RZ, RZ, UR14 ;  /* 0x0000000eff087e24 */ /* 0x000fe2000f8e00ff */
[----:B------:R-:W-:Y:S01]  /*4c40*/  UISETP.NE.AND UP5, UPT, UR16, 0x3, UPT ;  /* 0x000000031000788c */ /* 0x000fe2000bfa5270 */
[----:B------:R-:W-:Y:S01]  /*4c50*/  IMAD.U32 R9, RZ, RZ, UR8 ;  /* 0x00000008ff097e24 */ /* 0x000fe2000f8e00ff */
[----:B------:R-:W-:Y:S02]  /*4c60*/  @!UP1 ULEA UR8, UR18, UR7, 0xd ;  /* 0x0000000712089291 */ /* 0x000fe4000f8e68ff */
[----:B------:R-:W-:Y:S01]  /*4c70*/  @!P4 R2UR UR22, R8 ;  /* 0x000000000816c2ca */ /* 0x000fe200000e0000 */
[----:B------:R-:W-:Y:S01]  /*4c80*/  UPRMT UR19, UR45, 0x654, UR9 ;  /* 0x000006542d137896 */ /* 0x000fe20008000009 */
[----:B------:R-:W-:Y:S01]  /*4c90*/  @!P4 R2UR UR23, R9 ;  /* 0x000000000917c2ca */ /* 0x000fe200000e0000 */
[----:B------:R-:W-:Y:S01]  /*4ca0*/  @!UP1 UIADD3 UR8, UPT, UPT, UR8, 0x200, URZ ;  /* 0x0000020008089890 */ /* 0x000fe2000fffe0ff */
[----:B------:R-:W3:Y:S01]  /*4cb0*/  LDC.64 R8, c[0x0][0xb10] ;  /* 0x0002c400ff087b82 */ /* 0x000ee20000000a00 */
[----:B------:R-:W-:Y:S02]  /*4cc0*/  USEL UR18, URZ, 0x1, UP5 ;  /* 0x00000001ff127887 */ /* 0x000fe4000a800000 */
[----:B------:R-:W-:Y:S04]  /*4cd0*/  USEL UR16, UR16, URZ, UP5 ;  /* 0x000000ff10107287 */ /* 0x000fe8000a800000 */
[----:B------:R-:W-:Y:S01]  /*4ce0*/  ULEA UR14, UR16, UR7, 0x3 ;  /* 0x00000007100e7291 */ /* 0x000fe2000f8e18ff */
[----:B------:R-:W-:Y:S03]  /*4cf0*/  LOP3.LUT R35, R35, UR18, RZ, 0x3c, !PT ;  /* 0x0000001223237c12 */ /* 0x000fe6000f8e3cff */
[----:B------:R4:W-:Y:S01]  /*4d00*/  @!UP0 UTMALDG.4D.IM2COL [UR8], [UR22], UR20 ;  /* 0x00000008160083b4 */ /* 0x0009e20008058014 */
[----:B------:R5:W-:Y:S01]  /*4d10*/  @!P4 SYNCS.ARRIVE.TRANS64.RED.A0TR RZ, [UR17+0x100], R0 ;  /* 0x00010000ffffc9a7 */ /* 0x000be20008300411 */
[----:B------:R-:W-:Y:S01]  /*4d20*/  SHF.L.U32 R14, R35, 0x1f, RZ ;  /* 0x0000001f230e7819 */ /* 0x000fe200000006ff */
[C---:B---3--:R-:W-:Y:S01]  /*4d30*/  @!P1 IMAD.HI.U32 R8, R11.reuse, R8, RZ ;  /* 0x000000080b089227 */ /* 0x048fe200078e00ff */
[----:B--2---:R-:W-:Y:S02]  /*4d40*/  @!P1 ISETP.NE.AND P0, PT, R12, 0x1, PT ;  /* 0x000000010c00980c */ /* 0x004fe40003f05270 */
[----:B-1----:R-:W-:Y:S01]  /*4d50*/  @!P1 ISETP.NE.AND P2, PT, R2, 0x1, PT ;  /* 0x000000010200980c */ /* 0x002fe20003f45270 */
[----:B------:R-:W-:Y:S01]  /*4d60*/  SYNCS.ARRIVE.TRANS64.RED.A1T0 RZ, [UR19], RZ ;  /* 0x000000ffffff79a7 */ /* 0x000fe20008100413 */
[C---:B------:R-:W-:Y:S01]  /*4d70*/  @!P1 IMAD.HI.U32 R13, R10.reuse, R13, RZ ;  /* 0x0000000d0a0d9227 */ /* 0x040fe200078e00ff */
[----:B------:R-:W-:Y:S04]  /*4d80*/  @!P1 SHF.R.U32.HI R8, RZ, R9, R8 ;  /* 0x00000009ff089219 */ /* 0x000fe80000011608 */
[----:B------:R-:W-:Y:S01]  /*4d90*/  @!P1 SEL R8, R11, R8, !P2 ;  /* 0x000000080b089207 */ /* 0x000fe20005000000 */
[----:B------:R-:W1:Y:S01]  /*4da0*/  SYNCS.PHASECHK.TRANS64.TRYWAIT P5, [UR14+0x118], R14 ;  /* 0x0001180eff0075a7 */ /* 0x000e6200080a110e */
[----:B-----5:R-:W2:Y:S02]  /*4db0*/  @!P1 LDC R0, c[0x0][0xb20] ;  /* 0x0002c800ff009b82 */ /* 0x020ea40000000800 */
[----:B--2---:R-:W-:Y:S04]  /*4dc0*/  @!P1 SHF.R.U32.HI R0, RZ, R0, R13 ;  /* 0x00000000ff009219 */ /* 0x004fe8000001160d */
[----:B------:R-:W-:Y:S05]  /*4dd0*/  @!P1 SEL R9, R10, R0, !P0 ;  /* 0x000000000a099207 */ /* 0x000fea0004000000 */
[----:B------:R-:W-:Y:S02]  /*4de0*/  @!P1 IMAD.IADD R0, R9, 0x1, -R8 ;  /* 0x0000000109009824 */ /* 0x000fe400078e0a08 */
[----:B------:R-:W-:Y:S02]  /*4df0*/  @!P1 IMAD.IADD R8, R8, 0x1, -R9 ;  /* 0x0000000108089824 */ /* 0x000fe400078e0a09 */
[----:B------:R-:W-:Y:S02]  /*4e00*/  @!P1 IMAD R11, R0, R2, R11 ;  /* 0x00000002000b9224 */ /* 0x000fe400078e020b */
[----:B------:R-:W-:Y:S01]  /*4e10*/  @!P1 IMAD R10, R8, R12, R10 ;  /* 0x0000000c080a9224 */ /* 0x000fe200078e020a */
[----:B-1--4-:R-:W-:Y:S06]  /*4e20*/  @!P5 BRA `(.L_x_80) ;  /* 0x0000003800d4d947 */ /* 0x012fec0003800000 */
.L_x_173:
[----:B------:R-:W-:Y:S01]  /*4e30*/  @!P4 IADD3 R2, P0, PT, R36, 0x580, RZ ;  /* 0x000005802402c810 */ /* 0x000fe20007f1e0ff */
[----:B------:R-:W-:Y:S01]  /*4e40*/  VOTEU.ALL UP1, P4 ;  /* 0x0000000000ff7886 */ /* 0x000fe20002020000 */
[----:B------:R-:W-:Y:S01]  /*4e50*/  UIADD3 UR17, UPT, UPT, UR16, 0x1, URZ ;  /* 0x0000000110117890 */ /* 0x000fe2000fffe0ff */
[----:B------:R-:W-:Y:S01]  /*4e60*/  LOP3.LUT R34, R34, 0x1, RZ, 0x3c, !PT ;  /* 0x0000000122227812 */ /* 0x000fe200078e3cff */
[----:B------:R-:W-:Y:S01]  /*4e70*/  VOTEU.ALL UP0, P4 ;  /* 0x0000000000ff7886 */ /* 0x000fe20002000000 */
[----:B-1----:R-:W-:Y:S01]  /*4e80*/  @!P4 IMAD.X R0, RZ, RZ, R37, P0 ;  /* 0x000000ffff00c224 */ /* 0x002fe200000e0625 */
[----:B------:R-:W-:Y:S01]  /*4e90*/  @!P4 R2UR UR9, R2 ;  /* 0x000000000209c2ca */ /* 0x000fe200000e0000 */
[----:B------:R-:W-:Y:S01]  /*4ea0*/  @!UP1 UIADD3 UR10, UPT, UPT, UR10, 0x20, URZ ;  /* 0x000000200a0a9890 */ /* 0x000fe2000fffe0ff */
[----:B------:R-:W-:Y:S01]  /*4eb0*/  IMAD.IADD R14, R10, 0x1, R90 ;  /* 0x000000010a0e7824 */ /* 0x000fe200078e025a */
[----:B------:R-:W-:Y:S01]  /*4ec0*/  UISETP.NE.AND UP5, UPT, UR17, 0x3, UPT ;  /* 0x000000031100788c */ /* 0x000fe2000bfa5270 */
[----:B------:R-:W-:Y:S01]  /*4ed0*/  @!P4 R2UR UR8, R0 ;  /* 0x000000000008c2ca */ /* 0x000fe200000e0000 */
[----:B------:R-:W-:Y:S04]  /*4ee0*/  IMAD.IADD R18, R11, 0x1, R91 ;  /* 0x000000010b127824 */ /* 0x000fe800078e025b */
[----:B------:R-:W-:Y:S04]  /*4ef0*/  PLOP3.LUT P0, PT, PT, PT, UP5, 0x80, 0x8 ;  /* 0x000000000008781c */ /* 0x000fe80003f0f058 */
[----:B------:R-:W-:Y:S01]  /*4f00*/  IMAD.U32 R8, RZ, RZ, UR9 ;  /* 0x00000009ff087e24 */ /* 0x000fe2000f8e00ff */
[----:B------:R-:W-:Y:S01]  /*4f10*/  UIADD3 UR9, UPT, UPT, UR14, 0x100, URZ ;  /* 0x000001000e097890 */ /* 0x000fe2000fffe0ff */
[----:B------:R-:W-:Y:S02]  /*4f20*/  SEL R0, RZ, 0x1, P0 ;  /* 0x00000001ff007807 */ /* 0x000fe40000000000 */
[----:B------:R-:W-:Y:S01]  /*4f30*/  IMAD.U32 R9, RZ, RZ, UR8 ;  /* 0x00000008ff097e24 */ /* 0x000fe2000f8e00ff */
[----:B------:R-:W-:Y:S01]  /*4f40*/  @!UP1 ULEA UR8, UR16, UR7, 0xd ;  /* 0x0000000710089291 */ /* 0x000fe2000f8e68ff */
[----:B------:R-:W-:Y:S01]  /*4f50*/  @!P4 R2UR UR20, R8 ;  /* 0x000000000814c2ca */ /* 0x000fe200000e0000 */
[----:B------:R-:W-:Y:S01]  /*4f60*/  @!UP1 UPRMT UR16, URZ, 0x40, URZ ;  /* 0x00000040ff109896 */ /* 0x000fe200080000ff */
[----:B------:R-:W-:Y:S01]  /*4f70*/  LOP3.LUT R35, R35, R0, RZ, 0x3c, !PT ;  /* 0x0000000023237212 */ /* 0x000fe200078e3cff */
[----:B------:R-:W-:Y:S01]  /*4f80*/  @!UP1 UIADD3 UR8, UPT, UPT, UR8, 0x200, URZ ;  /* 0x0000020008089890 */ /* 0x000fe2000fffe0ff */
[----:B------:R-:W-:Y:S01]  /*4f90*/  @!P4 R2UR UR21, R9 ;  /* 0x000000000915c2ca */ /* 0x000fe200000e0000 */
[----:B------:R-:W-:Y:S02]  /*4fa0*/  @!UP1 UPRMT UR19, UR16, 0x5410, URZ ;  /* 0x0000541010139896 */ /* 0x000fe400080000ff */
[----:B------:R-:W-:Y:S10]  /*4fb0*/  UPRMT UR18, UR45, 0x654, UR9 ;  /* 0x000006542d127896 */ /* 0x000ff40008000009 */
[----:B------:R2:W-:Y:S01]  /*4fc0*/  @!UP0 UTMALDG.4D.IM2COL [UR8], [UR20], UR19 ;  /* 0x00000008140083b4 */ /* 0x0005e20008058013 */
[----:B------:R2:W-:Y:S01]  /*4fd0*/  @!P4 SYNCS.ARRIVE.TRANS64.RED.A0TR RZ, [UR14+0x100], R33 ;  /* 0x00010021ffffc9a7 */ /* 0x0005e2000830040e */
[----:B------:R-:W-:Y:S01]  /*4fe0*/  UPLOP3.LUT UP0, UPT, UPT, UPT, UPT, 0x80, 0x8 ;  /* 0x000000000008789c */ /* 0x000fe20003f0f070 */
[----:B------:R-:W-:Y:S01]  /*4ff0*/  SYNCS.ARRIVE.TRANS64.RED.A1T0 RZ, [UR18], RZ ;  /* 0x000000ffffff79a7 */ /* 0x000fe20008100412 */
[----:B------:R-:W-:Y:S01]  /*5000*/  USEL UR18, UR17, URZ, UP5 ;  /* 0x000000ff11127287 */ /* 0x000fe2000a800000 */
[----:B------:R-:W-:Y:S11]  /*5010*/  @P3 BRA `(.L_x_81) ;  /* 0xfffffff400043947 */ /* 0x000ff6000383ffff */
[----:B------:R-:W-:Y:S01]  /*5020*/  UIADD3 UR7, UPT, UPT, UR7, 0x118, URZ ;  /* 0x0000011807077890 */ /* 0x000fe2000fffe0ff */
[----:B------:R-:W-:-:S03]  /*5030*/  SHF.L.U32 R2, R35, 0x1f, RZ ;  /* 0x0000001f23027819 */ /* 0x000fc600000006ff */
[----:B------:R-:W-:-:S09]  /*5040*/  ULEA UR4, UR18, UR7, 0x3 ;  /* 0x0000000712047291 */ /* 0x000fd2000f8e18ff */
[----:B------:R-:W1:Y:S02]  /*5050*/  SYNCS.PHASECHK.TRANS64.TRYWAIT P0, [UR4], R2 ;  /* 0x00000002ff0075a7 */ /* 0x000e640008001104 */
[----:B-1----:R-:W-:Y:S05]  /*5060*/  @!P0 BRA `(.L_x_82) ;  /* 0x00000038005c8947 */ /* 0x002fea0003800000 */
.L_x_175:
[----:B------:R-:W-:-:S04]  /*5070*/  UIADD3 UR4, UPT, UPT, UR18, 0x1, URZ ;  /* 0x0000000112047890 */ /* 0x000fc8000fffe0ff */
[----:B------:R-:W-:-:S04]  /*5080*/  UISETP.NE.AND UP0, UPT, UR4, 0x3, UPT ;  /* 0x000000030400788c */ /* 0x000fc8000bf05270 */
[----:B------:R-:W-:Y:S02]  /*5090*/  USEL UR4, UR4, URZ, UP0 ;  /* 0x000000ff04047287 */ /* 0x000fe40008000000 */
[----:B------:R-:W-:-:S04]  /*50a0*/  PLOP3.LUT P0, PT, PT, PT, UP0, 0x80, 0x8 ;  /* 0x000000000008781c */ /* 0x000fc80003f0f008 */
[----:B-1----:R-:W-:Y:S01]  /*50b0*/  SEL R2, RZ, 0x1, P0 ;  /* 0x00000001ff027807 */ /* 0x002fe20000000000 */
[----:B------:R-:W-:-:S03]  /*50c0*/  IMAD.U32 R0, RZ, RZ, UR4 ;  /* 0x00000004ff007e24 */ /* 0x000fc6000f8e00ff */
[----:B------:R-:W-:Y:S01]  /*50d0*/  LOP3.LUT R35, R35, R2, RZ, 0x3c, !PT ;  /* 0x0000000223237212 */ /* 0x000fe200078e3cff */
[C---:B------:R-:W-:Y:S01]  /*50e0*/  VIADD R4, R0.reuse, 0x1 ;  /* 0x0000000100047836 */ /* 0x040fe20000000000 */
[----:B------:R-:W-:Y:S02]  /*50f0*/  LEA R2, R0, UR7, 0x3 ;  /* 0x0000000700027c11 */ /* 0x000fe4000f8e18ff */
[----:B------:R-:W-:Y:S02]  /*5100*/  SHF.L.U32 R3, R35, 0x1f, RZ ;  /* 0x0000001f23037819 */ /* 0x000fe400000006ff */
[----:B------:R-:W-:Y:S02]  /*5110*/  ISETP.NE.AND P0, PT, R4, 0x3, PT ;  /* 0x000000030400780c */ /* 0x000fe40003f05270 */
[----:B------:R-:W1:Y:S02]  /*5120*/  SYNCS.PHASECHK.TRANS64.TRYWAIT P1, [R2+URZ], R3 ;  /* 0x00000003020075a7 */ /* 0x000e6400080211ff */
[----:B------:R-:W-:-:S02]  /*5130*/  SEL R0, RZ, 0x1, P0 ;  /* 0x00000001ff007807 */ /* 0x000fc40000000000 */
[----:B------:R-:W-:Y:S02]  /*5140*/  SEL R4, R4, RZ, P0 ;  /* 0x000000ff04047207 */ /* 0x000fe40000000000 */
[----:B------:R-:W-:Y:S01]  /*5150*/  LOP3.LUT R0, R35, R0, RZ, 0x3c, !PT ;  /* 0x0000000023007212 */ /* 0x000fe200078e3cff */
[----:B-1----:R-:W-:Y:S06]  /*5160*/  @!P1 BRA `(.L_x_83) ;  /* 0x0000003800349947 */ /* 0x002fec0003800000 */
.L_x_176:
[----:B------:R-:W-:Y:S02]  /*5170*/  LEA R4, R4, UR7, 0x3 ;  /* 0x0000000704047c11 */ /* 0x000fe4000f8e18ff */
[----:B------:R-:W-:-:S07]  /*5180*/  SHF.L.U32 R0, R0, 0x1f, RZ ;  /* 0x0000001f00007819 */ /* 0x000fce00000006ff */
.L_x_84:
[----:B---3--:R3:W4:Y:S02]  /*5190*/  SYNCS.PHASECHK.TRANS64.TRYWAIT P0, [R4+URZ], R0 ;  /* 0x00000000040075a7 */ /* 0x00872400080011ff */
[----:B----4-:R-:W-:Y:S05]  /*51a0*/  @!P0 NANOSLEEP.SYNCS 0x989680 ;  /* 0x009896800000895d */ /* 0x010fea0003900000 */
[----:B------:R-:W4:Y:S02]  /*51b0*/  @!P0 SYNCS.PHASECHK.TRANS64 P0, [R4+URZ], R0 ;  /* 0x00000000040085a7 */ /* 0x000f2400080010ff */
[----:B--2-4-:R-:W-:Y:S05]  /*51c0*/  @P0 EXIT ;  /* 0x000000000000094d */ /* 0x014fea0003800000 */
[----:B------:R-:W-:Y:S05]  /*51d0*/  BRA `(.L_x_84) ;  /* 0xfffffffc00ec7947 */ /* 0x000fea000383ffff */
.L_x_72:
[----:B------:R-:W-:-:S06]  /*51e0*/  UISETP.GE.AND UP0, UPT, UR6, 0x4, UPT ;  /* 0x000000040600788c */ /* 0x000fcc000bf06270 */
[----:B------:R-:W-:-:S13]  /*51f0*/  PLOP3.LUT P0, PT, PT, PT, UP0, 0x80, 0x8 ;  /* 0x000000000008781c */ /* 0x000fda0003f0f008 */
[----:B------:R-:W-:Y:S05]  /*5200*/  @!P0 EXIT ;  /* 0x000000000000894d */ /* 0x000fea0003800000 */
[----:B------:R-:W-:Y:S01]  /*5210*/  BAR.SYNC.DEFER_BLOCKING 0x6, 0xa0 ;  /* 0x0182800000007b1d */ /* 0x000fe20000010000 */
[C---:B------:R-:W-:Y:S01]  /*5220*/  IMAD.SHL.U32 R0, R102.reuse, 0x20, RZ ;  /* 0x0000002066007824 */ /* 0x040fe200078e00ff */
[C---:B------:R-:W-:Y:S01]  /*5230*/  LOP3.LUT R103, R102.reuse, 0x2, RZ, 0xc0, !PT ;  /* 0x0000000266677812 */ /* 0x040fe200078ec0ff */
[C---:B------:R-:W-:Y:S01]  /*5240*/  IMAD.SHL.U32 R106, R102.reuse, 0x4, RZ ;  /* 0x00000004666a7824 */ /* 0x040fe200078e00ff */
[C---:B------:R-:W-:Y:S01]  /*5250*/  LOP3.LUT R99, R102.reuse, 0x60, RZ, 0xc0, !PT ;  /* 0x0000006066637812 */ /* 0x040fe200078ec0ff */
[----:B------:R-:W-:Y:S01]  /*5260*/  IMAD.U32 R46, R102, 0x10000, RZ ;  /* 0x00010000662e7824 */ /* 0x000fe200078e00ff */
[----:B------:R-:W-:Y:S02]  /*5270*/  UMOV UR52, 0x400 ;  /* 0x0000040000347882 */ /* 0x000fe40000000000 */
[----:B------:R-:W1:Y:S01]  /*5280*/  LDC R95, c[0x0][0x370] ;  /* 0x0000dc00ff5f7b82 */ /* 0x000e620000000800 */
[----:B------:R-:W-:Y:S01]  /*5290*/  ULEA UR52, UR45, UR52, 0x18 ;  /* 0x000000342d347291 */ /* 0x000fe2000f8ec0ff */
[----:B------:R-:W-:Y:S01]  /*52a0*/  LOP3.LUT R4, R0, 0xc0, RZ, 0xc0, !PT ;  /* 0x000000c000047812 */ /* 0x000fe200078ec0ff */
[----:B------:R-:W-:Y:S01]  /*52b0*/  IMAD.MOV.U32 R98, RZ, RZ, 0x1 ;  /* 0x00000001ff627424 */ /* 0x000fe200078e00ff */
[----:B------:R-:W-:Y:S01]  /*52c0*/  LOP3.LUT R102, R102, 0x4, RZ, 0xc0, !PT ;  /* 0x0000000466667812 */ /* 0x000fe200078ec0ff */
[----:B------:R-:W-:Y:S01]  /*52d0*/  UIADD3 UR55, UPT, UPT, UR52, 0x200, URZ ;  /* 0x0000020034377890 */ /* 0x000fe2000fffe0ff */
[----:B------:R-:W-:Y:S01]  /*52e0*/  LOP3.LUT R106, R4, 0x18, R106, 0xf8, !PT ;  /* 0x00000018046a7812 */ /* 0x000fe200078ef86a */
[----:B------:R-:W-:Y:S01]  /*52f0*/  IMAD.MOV.U32 R45, RZ, RZ, RZ ;  /* 0x000000ffff2d7224 */ /* 0x000fe200078e00ff */
[----:B------:R-:W2:Y:S01]  /*5300*/  LDC R42, c[0x0][0xb0c] ;  /* 0x0002c300ff2a7b82 */ /* 0x000ea20000000800 */
[----:B------:R-:W-:-:S02]  /*5310*/  IADD3 R105, PT, PT, -R102, 0x2, RZ ;  /* 0x0000000266697810 */ /* 0x000fc40007ffe1ff */
[----:B------:R-:W-:Y:S02]  /*5320*/  CS2R R96, SRZ ;  /* 0x0000000000607805 */ /* 0x000fe4000001ff00 */
[----:B------:R-:W-:Y:S01]  /*5330*/  LOP3.LUT R106, R106, 0xf20, R0, 0xf8, !PT ;  /* 0x00000f206a6a7812 */ /* 0x000fe200078ef800 */
[----:B------:R-:W-:Y:S01]  /*5340*/  IMAD.MOV.U32 R64, RZ, RZ, RZ ;  /* 0x000000ffff407224 */ /* 0x000fe200078e00ff */
[----:B------:R-:W-:Y:S01]  /*5350*/  LOP3.LUT R46, R46, 0x600000, RZ, 0xc0, !PT ;  /* 0x006000002e2e7812 */ /* 0x000fe200078ec0ff */
[----:B------:R-:W-:Y:S01]  /*5360*/  IMAD.MOV R103, RZ, RZ, -R103 ;  /* 0x000000ffff677224 */ /* 0x000fe200078e0a67 */
[----:B------:R-:W-:Y:S01]  /*5370*/  LEA R106, R106, UR55, 0x1 ;  /* 0x000000376a6a7c11 */ /* 0x000fe2000f8e08ff */
[----:B------:R-:W4:Y:S01]  /*5380*/  LDC R93, c[0x0][0xb20] ;  /* 0x0002c800ff5d7b82 */ /* 0x000f220000000800 */
[----:B------:R-:W3:Y:S01]  /*5390*/  LDS R2, [UR52+0x190] ;  /* 0x00019034ff027984 */ /* 0x000ee20008000800 */
[----:B------:R-:W-:Y:S01]  /*53a0*/  IMAD.MOV R102, RZ, RZ, -R102 ;  /* 0x000000ffff667224 */ /* 0x000fe200078e0a66 */
[----:B------:R-:W1:Y:S01]  /*53b0*/  LDCU.64 UR56, c[0x0][0x348] ;  /* 0x00006900ff3877ac */ /* 0x000e620008000a00 */
[----:B------:R-:W-:Y:S01]  /*53c0*/  IMAD.SHL.U32 R105, R105, 0x10, RZ ;  /* 0x0000001069697824 */ /* 0x000fe200078e00ff */
[----:B------:R-:W1:Y:S03]  /*53d0*/  LDCU.64 UR36, c[0x0][0x888] ;  /* 0x00011100ff2477ac */ /* 0x000e660008000a00 */
[----:B------:R-:W1:Y:S01]  /*53e0*/  LDC R41, c[0x0][0xb30] ;  /* 0x0002cc00ff297b82 */ /* 0x000e620000000800 */
[----:B------:R-:W1:Y:S01]  /*53f0*/  LDCU.64 UR46, c[0x0][0x8b0] ;  /* 0x00011600ff2e77ac */ /* 0x000e620008000a00 */
[----:B------:R-:W1:Y:S06]  /*5400*/  LDCU.64 UR38, c[0x0][0x8a8] ;  /* 0x00011500ff2677ac */ /* 0x000e6c0008000a00 */
[----:B------:R-:W1:Y:S01]  /*5410*/  LDC.64 R84, c[0x0][0xb10] ;  /* 0x0002c400ff547b82 */ /* 0x000e620000000a00 */
[----:B------:R-:W1:Y:S01]  /*5420*/  LDCU.64 UR48, c[0x0][0xa90] ;  /* 0x00015200ff3077ac */ /* 0x000e620008000a00 */
[----:B------:R-:W-:-:S06]  /*5430*/  UMOV UR54, URZ ;  /* 0x000000ff00367c82 */ /* 0x000fcc0008000000 */
[----:B------:R-:W1:Y:S01]  /*5440*/  LDC.64 R38, c[0x0][0xb18] ;  /* 0x0002c600ff267b82 */ /* 0x000e620000000a00 */
[----:B------:R-:W-:-:S07]  /*5450*/  UMOV UR53, URZ ;  /* 0x000000ff00357c82 */ /* 0x000fce0008000000 */
[----:B------:R-:W1:Y:S08]  /*5460*/  LDC.64 R80, c[0x0][0x888] ;  /* 0x00022200ff507b82 */ /* 0x000e700000000a00 */
[----:B------:R-:W1:Y:S01]  /*5470*/  LDC.64 R36, c[0x0][0xb28] ;  /* 0x0002ca00ff247b82 */ /* 0x000e620000000a00 */
[C---:B---3--:R-:W-:Y:S01]  /*5480*/  VIADD R3, R2.reuse, 0x40 ;  /* 0x0000004002037836 */ /* 0x048fe20000000000 */
[----:B------:R-:W-:-:S04]  /*5490*/  LOP3.LUT R2, R2, 0xffff, RZ, 0xc0, !PT ;  /* 0x0000ffff02027812 */ /* 0x000fc800078ec0ff */
[----:B------:R-:W-:Y:S02]  /*54a0*/  LOP3.LUT R3, R3, 0xffff, RZ, 0xc0, !PT ;  /* 0x0000ffff03037812 */ /* 0x000fe400078ec0ff */
[----:B------:R-:W3:Y:S03]  /*54b0*/  LDC.64 R82, c[0x0][0x890] ;  /* 0x00022400ff527b82 */ /* 0x000ee60000000a00 */
[----:B------:R1:W-:Y:S05]  /*54c0*/  STL.64 [R1], R2 ;  /* 0x0000000201007387 */ /* 0x0003ea0000100a00 */
[----:B------:R-:W1:Y:S08]  /*54d0*/  LDC.64 R88, c[0x0][0xa80] ;  /* 0x0002a000ff587b82 */ /* 0x000e700000000a00 */
[----:B------:R-:W1:Y:S08]  /*54e0*/  LDC.64 R86, c[0x0][0xa88] ;  /* 0x0002a200ff567b82 */ /* 0x000e700000000a00 */
[----:B--2-4-:R-:W1:Y:S02]  /*54f0*/  LDC R94, c[0x0][0x374] ;  /* 0x0000dd00ff5e7b82 */ /* 0x014e640000000800 */
.L_x_115:
[----:B-1----:R-:W-:Y:S04]  /*5500*/  SHF.L.U32 R2, R96, 0x1f, RZ ;  /* 0x0000001f60027819 */ /* 0x002fe800000006ff */
[----:B------:R-:W1:Y:S02]  /*5510*/  SYNCS.PHASECHK.TRANS64.TRYWAIT P0, [UR52+0x140], R2 ;  /* 0x00014002ff0075a7 */ /* 0x000e640008001134 */
[----:B-1----:R-:W-:Y:S05]  /*5520*/  @!P0 BRA `(.L_x_85) ;  /* 0x0000003400588947 */ /* 0x002fea0003800000 */
.L_x_178:
[----:B------:R-:W2:Y:S01]  /*5530*/  LDC.64 R10, c[0x0][0xb10] ;  /* 0x0002c400ff0a7b82 */ /* 0x000ea20000000a00 */
[----:B------:R-:W4:Y:S01]  /*5540*/  LDS.128 R20, [UR52+0x180] ;  /* 0x00018034ff147984 */ /* 0x000f220008000c00 */
[----:B------:R-:W-:Y:S01]  /*5550*/  UIADD3 UR4, UPT, UPT, UR52, 0x148, URZ ;  /* 0x0000014834047890 */ /* 0x000fe2000fffe0ff */
[----:B-1----:R-:W-:Y:S01]  /*5560*/  IMAD R0, R45, 0x4, R1 ;  /* 0x000000042d007824 */ /* 0x002fe200078e0201 */
[----:B------:R-:W-:Y:S04]  /*5570*/  ISETP.NE.AND P1, PT, R41, 0x1, PT ;  /* 0x000000012900780c */ /* 0x000fe80003f25270 */
[----:B------:R-:W1:Y:S01]  /*5580*/  LDC.64 R8, c[0x0][0xb18] ;  /* 0x0002c600ff087b82 */ /* 0x000e620000000a00 */
[----:B------:R-:W-:Y:S01]  /*5590*/  UPRMT UR4, URZ, 0x654, UR4 ;  /* 0x00000654ff047896 */ /* 0x000fe20008000004 */
[----:B------:R-:W-:Y:S01]  /*55a0*/  ISETP.GE.AND P0, PT, R40, 0x1, PT ;  /* 0x000000012800780c */ /* 0x000fe20003f06270 */
[----:B------:R-:W-:Y:S01]  /*55b0*/  @!PT LDS RZ, [RZ] ;  /* 0x00000000fffff984 */ /* 0x000fe20000000800 */
[----:B------:R-:W-:Y:S01]  /*55c0*/  @!PT LDS RZ, [RZ] ;  /* 0x00000000fffff984 */ /* 0x000fe20000000800 */
[----:B------:R-:W-:Y:S01]  /*55d0*/  @!PT LDS RZ, [RZ] ;  /* 0x00000000fffff984 */ /* 0x000fe20000000800 */
[----:B------:R-:W-:Y:S01]  /*55e0*/  @!PT LDS RZ, [RZ] ;  /* 0x00000000fffff984 */ /* 0x000fe20000000800 */
[----:B------:R3:W-:Y:S06]  /*55f0*/  MEMBAR.ALL.CTA ;  /* 0x0000000000007992 */ /* 0x0007ec0000008000 */
[----:B---3--:R-:W3:Y:S01]  /*5600*/  FENCE.VIEW.ASYNC.S ;  /* 0x00000000000073c6 */ /* 0x008ee20000000000 */
[----:B------:R-:W1:Y:S08]  /*5610*/  @!P1 LDC R12, c[0x0][0xb20] ;  /* 0x0002c800ff0c9b82 */ /* 0x000e700000000800 */
[----:B------:R-:W1:Y:S01]  /*5620*/  @!P1 LDC R7, c[0x0][0xb0c] ;  /* 0x0002c300ff079b82 */ /* 0x000e620000000800 */
[----:B---3--:R-:W-:Y:S01]  /*5630*/  SYNCS.ARRIVE.TRANS64.RED.A1T0 RZ, [UR4], RZ ;  /* 0x000000ffffff79a7 */ /* 0x008fe20008100404 */
[----:B------:R3:W5:Y:S01]  /*5640*/  LDL R16, [R0] ;  /* 0x0000000000107983 */ /* 0x0007620000100800 */
[----:B----4-:R-:W-:Y:S04]  /*5650*/  LOP3.LUT P4, RZ, R22, 0x1, RZ, 0xc0, !PT ;  /* 0x0000000116ff7812 */ /* 0x010fe8000788c0ff */
[----:B------:R-:W-:Y:S09]  /*5660*/  P2R R107, PR, RZ, 0x10 ;  /* 0x00000010ff6b7803 */ /* 0x000ff20000000000 */
[----:B------:R-:W-:Y:S02]  /*5670*/  @P4 MOV R44, R20 ;  /* 0x00000014002c4202 */ /* 0x000fe40000000f00 */
[----:B------:R-:W-:Y:S01]  /*5680*/  @P4 LOP3.LUT R43, R21, 0xffff, RZ, 0xc0, !PT ;  /* 0x0000ffff152b4812 */ /* 0x000fe200078ec0ff */
[----:B--23--:R-:W-:Y:S06]  /*5690*/  @!P0 BRA `(.L_x_86) ;  /* 0x0000000000a48947 */ /* 0x00cfec0003800000 */
[----:B------:R-:W-:Y:S01]  /*56a0*/  IMAD.HI.U32 R0, R94, R39, RZ ;  /* 0x000000275e007227 */ /* 0x000fe200078e00ff */
[----:B------:R-:W-:Y:S02]  /*56b0*/  ISETP.NE.AND P0, PT, R38, 0x1, PT ;  /* 0x000000012600780c */ /* 0x000fe40003f05270 */
[----:B------:R-:W-:Y:S01]  /*56c0*/  ISETP.NE.AND P2, PT, R40, 0x1, PT ;  /* 0x000000012800780c */ /* 0x000fe20003f45270 */
[----:B------:R-:W-:Y:S01]  /*56d0*/  IMAD.HI.U32 R4, R95, R84, RZ ;  /* 0x000000545f047227 */ /* 0x000fe200078e00ff */
[----:B------:R-:W-:Y:S02]  /*56e0*/  SHF.R.U32.HI R0, RZ, R93, R0 ;  /* 0x0000005dff007219 */ /* 0x000fe40000011600 */
[----:B------:R-:W-:Y:S01]  /*56f0*/  ISETP.NE.AND P3, PT, R42, 0x1, PT ;  /* 0x000000012a00780c */ /* 0x000fe20003f65270 */
[----:B------:R-:W-:Y:S01]  /*5700*/  IMAD.HI.U32 R6, R43, R39, RZ ;  /* 0x000000272b067227 */ /* 0x000fe200078e00ff */
[-C--:B------:R-:W-:Y:S02]  /*5710*/  SHF.R.U32.HI R4, RZ, R85.reuse, R4 ;  /* 0x00000055ff047219 */ /* 0x080fe40000011604 */
        /* <DEDUP_REMOVED lines=14> */
[C---:B------:R-:W-:Y:S03]  /*5800*/  IMAD.HI.U32 R0, R3.reuse, R36, RZ ;  /* 0x0000002403007227 */ /* 0x040fe600078e00ff */
[C---:B------:R-:W-:Y:S02]  /*5810*/  ISETP.GE.OR P0, PT, R2.reuse, R5, P0 ;  /* 0x000000050200720c */ /* 0x040fe40000706670 */
[----:B------:R-:W-:Y:S04]  /*5820*/  SHF.R.U32.HI R0, RZ, R37, R0 ;  /* 0x00000025ff007219 */ /* 0x000fe80000011600 */
[C---:B------:R-:W-:Y:S05]  /*5830*/  SEL R6, R3.reuse, R0, !P2 ;  /* 0x0000000003067207 */ /* 0x040fea0005000000 */
        /* <DEDUP_REMOVED lines=14> */
[----:B------:R-:W-:Y:S07]  /*5920*/  IMAD R43, R3, R38, R43 ;  /* 0x00000026032b7224 */ /* 0x000fee00078e022b */
.L_x_86:
[----:B-1----:R-:W-:Y:S01]  /*5930*/  @!P1 ISETP.NE.AND P0, PT, R8, 0x1, PT ;  /* 0x000000010800980c */ /* 0x002fe20003f05270 */
[----:B------:R-:W-:Y:S01]  /*5940*/  @!P1 IMAD.HI.U32 R0, R44, R10, RZ ;  /* 0x0000000a2c009227 */ /* 0x000fe200078e00ff */
[----:B------:R-:W-:Y:S01]  /*5950*/  @!P1 ISETP.NE.AND P2, PT, R7, 0x1, PT ;  /* 0x000000010700980c */ /* 0x000fe20003f45270 */
[----:B------:R-:W-:Y:S01]  /*5960*/  ULOP3.LUT UP0, URZ, UR55, 0x1b0, URZ, 0xc0, !UPT ;  /* 0x000001b037ff7892 */ /* 0x000fe2000f80c0ff */
[----:B------:R-:W-:Y:S01]  /*5970*/  R2UR UR41, R14 ;  /* 0x000000000e2972ca */ /* 0x000fe200000e0000 */
[C---:B------:R-:W-:Y:S01]  /*5980*/  @!P1 IMAD.HI.U32 R2, R43.reuse, R9, RZ ;  /* 0x000000092b029227 */ /* 0x040fe200078e00ff */
[----:B------:R-:W-:Y:S02]  /*5990*/  @!P1 SHF.R.U32.HI R0, RZ, R11, R0 ;  /* 0x0000000bff009219 */ /* 0x000fe40000011600 */
[----:B------:R-:W-:Y:S02]  /*59a0*/  @P4 SHF.R.U32.HI R104, RZ, 0x10, R21 ;  /* 0x00000010ff684819 */ /* 0x000fe40000011615 */
[----:B------:R-:W-:Y:S02]  /*59b0*/  @!P1 SHF.R.U32.HI R2, RZ, R12, R2 ;  /* 0x0000000cff029219 */ /* 0x000fe40000011602 */
[----:B------:R-:W-:Y:S02]  /*59c0*/  @!P1 SEL R3, R44, R0, !P2 ;  /* 0x000000002c039207 */ /* 0x000fe40005000000 */
[----:B------:R-:W-:Y:S03]  /*59d0*/  @!P1 SEL R2, R43, R2, !P0 ;  /* 0x000000022b029207 */ /* 0x000fe60004000000 */
[----:B------:R-:W-:Y:S02]  /*59e0*/  USHF.L.U32 UR41, UR41, 0x6, URZ ;  /* 0x0000000629297899 */ /* 0x000fe400080006ff */
[----:B------:R-:W-:Y:S02]  /*59f0*/  @!P1 IMAD.IADD R0, R2, 0x1, -R3 ;  /* 0x0000000102009824 */ /* 0x000fe400078e0a03 */
[----:B------:R-:W-:Y:S02]  /*5a00*/  @!P1 IMAD.IADD R2, R3, 0x1, -R2 ;  /* 0x0000000103029824 */ /* 0x000fe400078e0a02 */
[----:B------:R-:W-:Y:S02]  /*5a10*/  @!P1 IMAD R44, R0, R7, R44 ;  /* 0x00000007002c9224 */ /* 0x000fe400078e022c */
[----:B------:R-:W-:Y:S01]  /*5a20*/  @!P1 IMAD R43, R2, R8, R43 ;  /* 0x00000008022b9224 */ /* 0x000fe200078e022b */
[----:B------:R-:W-:Y:S06]  /*5a30*/  BRA.U !UP0, `(.L_x_87) ;  /* 0x00000001087c7547 */ /* 0x000fec000b800000 */
[----:B------:R-:W1:Y:S01]  /*5a40*/  LDCU.64 UR8, c[0x4][0x80] ;  /* 0x01001000ff0877ac */ /* 0x000e620008000a00 */
[----:B------:R-:W-:Y:S01]  /*5a50*/  MOV R2, 0x0 ;  /* 0x0000000000027802 */ /* 0x000fe20000000f00 */
[----:B------:R-:W-:Y:S02]  /*5a60*/  HFMA2 R12, -RZ, RZ, 0, 5.9604644775390625e-08 ;  /* 0x00000001ff0c7431 */ /* 0x000fe400000001ff */
[----:B------:R-:W-:Y:S01]  /*5a70*/  IMAD.MOV.U32 R8, RZ, RZ, 0x70 ;  /* 0x00000070ff087424 */ /* 0x000fe200078e00ff */
[----:B------:R2:W3:Y:S01]  /*5a80*/  LDC.64 R14, c[0x4][R2] ;  /* 0x01000000020e7b82 */ /* 0x0004e20000000a00 */
[----:B------:R-:W4:Y:S01]  /*5a90*/  LDCU.64 UR6, c[0x4][0x88] ;  /* 0x01001100ff0677ac */ /* 0x000f220008000a00 */
[----:B------:R-:W-:Y:S01]  /*5aa0*/  IMAD.MOV.U32 R13, RZ, RZ, RZ ;  /* 0x000000ffff0d7224 */ /* 0x000fe200078e00ff */
[----:B------:R-:W2:Y:S01]  /*5ab0*/  LDCU.64 UR4, c[0x4][0x8] ;  /* 0x01000100ff0477ac */ /* 0x000ea20008000a00 */
[----:B-1----:R-:W-:Y:S01]  /*5ac0*/  MOV R5, UR9 ;  /* 0x0000000900057c02 */ /* 0x002fe20008000f00 */
[----:B------:R-:W-:Y:S01]  /*5ad0*/  IMAD.U32 R4, RZ, RZ, UR8 ;  /* 0x00000008ff047e24 */ /* 0x000fe2000f8e00ff */
[----:B----4-:R-:W-:Y:S01]  /*5ae0*/  MOV R7, UR7 ;  /* 0x0000000700077c02 */ /* 0x010fe20008000f00 */
[----:B------:R-:W-:Y:S01]  /*5af0*/  IMAD.U32 R6, RZ, RZ, UR6 ;  /* 0x00000006ff067e24 */ /* 0x000fe2000f8e00ff */
[----:B--2---:R-:W-:Y:S01]  /*5b00*/  MOV R11, UR5 ;  /* 0x00000005000b7c02 */ /* 0x004fe20008000f00 */
[----:B------:R-:W-:Y:S02]  /*5b10*/  IMAD.U32 R10, RZ, RZ, UR4 ;  /* 0x00000004ff0a7e24 */ /* 0x000fe4000f8e00ff */
[----:B------:R-:W-:Y:S07]  /*5b20*/  LEPC R20, `(.L_x_88) ;  /* 0x000000001014794e */ /* 0x000fee0000000000 */
[----:B---3-5:R-:W-:Y:S05]  /*5b30*/  CALL.ABS.NOINC R14 ;  /* 0x000000000e007343 */ /* 0x028fea0003c00000 */
.L_x_88:
[----:B------:R-:W1:Y:S01]  /*5b40*/  LDCU.64 UR8, c[0x4][0x80] ;  /* 0x01001000ff0877ac */ /* 0x000e620008000a00 */
[----:B------:R-:W2:Y:S01]  /*5b50*/  LDC.64 R2, c[0x4][R2] ;  /* 0x0100000002027b82 */ /* 0x000ea20000000a00 */
[----:B------:R-:W-:Y:S02]  /*5b60*/  HFMA2 R12, -RZ, RZ, 0, 5.9604644775390625e-08 ;  /* 0x00000001ff0c7431 */ /* 0x000fe400000001ff */
[----:B------:R-:W-:Y:S02]  /*5b70*/  IMAD.MOV.U32 R8, RZ, RZ, 0x70 ;  /* 0x00000070ff087424 */ /* 0x000fe400078e00ff */
[----:B------:R-:W-:Y:S01]  /*5b80*/  IMAD.MOV.U32 R13, RZ, RZ, RZ ;  /* 0x000000ffff0d7224 */ /* 0x000fe200078e00ff */
[----:B------:R-:W3:Y:S01]  /*5b90*/  LDCU.64 UR6, c[0x4][0x88] ;  /* 0x01001100ff0677ac */ /* 0x000ee20008000a00 */
[----:B------:R-:W4:Y:S01]  /*5ba0*/  LDCU.64 UR4, c[0x4][0x8] ;  /* 0x01000100ff0477ac */ /* 0x000f220008000a00 */
[----:B-1----:R-:W-:Y:S02]  /*5bb0*/  MOV R4, UR8 ;  /* 0x0000000800047c02 */ /* 0x002fe40008000f00 */
[----:B------:R-:W-:Y:S02]  /*5bc0*/  MOV R5, UR9 ;  /* 0x0000000900057c02 */ /* 0x000fe40008000f00 */
[----:B---3--:R-:W-:Y:S01]  /*5bd0*/  MOV R7, UR7 ;  /* 0x0000000700077c02 */ /* 0x008fe20008000f00 */
[----:B------:R-:W-:Y:S01]  /*5be0*/  IMAD.U32 R6, RZ, RZ, UR6 ;  /* 0x00000006ff067e24 */ /* 0x000fe2000f8e00ff */
[----:B----4-:R-:W-:Y:S01]  /*5bf0*/  MOV R11, UR5 ;  /* 0x00000005000b7c02 */ /* 0x010fe20008000f00 */
[----:B------:R-:W-:Y:S02]  /*5c00*/  IMAD.U32 R10, RZ, RZ, UR4 ;  /* 0x00000004ff0a7e24 */ /* 0x000fe4000f8e00ff */
[----:B------:R-:W-:Y:S07]  /*5c10*/  LEPC R20, `(.L_x_87) ;  /* 0x000000001014794e */ /* 0x000fee0000000000 */
[----:B--2---:R-:W-:Y:S05]  /*5c20*/  CALL.ABS.NOINC R2 ;  /* 0x0000000002007343 */ /* 0x004fea0003c00000 */
.L_x_87:
[----:B------:R-:W-:Y:S01]  /*5c30*/  ISETP.NE.U32.AND P3, PT, R82, RZ, PT ;  /* 0x000000ff5200720c */ /* 0x000fe20003f65070 */
[----:B------:R-:W-:Y:S01]  /*5c40*/  UISETP.NE.U32.AND UP0, UPT, UR46, URZ, UPT ;  /* 0x000000ff2e00728c */ /* 0x000fe2000bf05070 */
[----:B------:R-:W-:Y:S02]  /*5c50*/  ISETP.NE.AND P6, PT, R101, RZ, PT ;  /* 0x000000ff6500720c */ /* 0x000fe40003fc5270 */
[----:B------:R-:W-:Y:S01]  /*5c60*/  ISETP.NE.AND.EX P3, PT, R83, RZ, PT, P3 ;  /* 0x000000ff5300720c */ /* 0x000fe20003f65330 */
[----:B------:R-:W-:Y:S01]  /*5c70*/  UISETP.NE.AND.EX UP0, UPT, UR47, URZ, UPT, UP0 ;  /* 0x000000ff2f00728c */ /* 0x000fe2000bf05300 */
[----:B------:R-:W-:Y:S02]  /*5c80*/  ISETP.NE.U32.AND P1, PT, RZ, UR36, PT ;  /* 0x00000024ff007c0c */ /* 0x000fe4000bf25070 */
[----:B------:R-:W-:Y:S02]  /*5c90*/  PLOP3.LUT P0, PT, PT, PT, PT, 0x8, 0x80 ;  /* 0x000000000080781c */ /* 0x000fe40003f0e170 */
[----:B------:R-:W-:Y:S05]  /*5ca0*/  ISETP.NE.AND.EX P1, PT, RZ, UR37, PT, P1 ;  /* 0x00000025ff007c0c */ /* 0x000fea000bf25310 */
[----:B------:R-:W-:Y:S02]  /*5cb0*/  @P6 PLOP3.LUT P0, PT, P3, PT, PT, 0x80, 0x8 ;  /* 0x000000000008681c */ /* 0x000fe40001f0f070 */
[----:B------:R-:W-:Y:S11]  /*5cc0*/  @!P3 BRA `(.L_x_89) ;  /* 0x00000000002cb947 */ /* 0x000ff60003800000 */
[----:B------:R-:W-:Y:S01]  /*5cd0*/  ISETP.NE.U32.AND P2, PT, R80, RZ, PT ;  /* 0x000000ff5000720c */ /* 0x000fe20003f45070 */
[----:B------:R-:W-:Y:S03]  /*5ce0*/  IMAD.MOV.U32 R92, RZ, RZ, 0x1 ;  /* 0x00000001ff5c7424 */ /* 0x000fe600078e00ff */
[----:B------:R-:W-:Y:S11]  /*5cf0*/  ISETP.NE.AND.EX P2, PT, R81, RZ, PT, P2 ;  /* 0x000000ff5100720c */ /* 0x000ff60003f45320 */
[----:B------:R-:W-:Y:S02]  /*5d00*/  @!UPT UIADD3 URZ, UPT, UPT, URZ, URZ, URZ ;  /* 0x000000fffffff290 */ /* 0x000fe4000fffe0ff */
[----:B------:R-:W1:Y:S01]  /*5d10*/  @P2 LDC.64 R2, c[0x0][0x888] ;  /* 0x00022200ff022b82 */ /* 0x000e620000000a00 */
[----:B------:R-:W-:Y:S04]  /*5d20*/  @P2 IMAD R0, R17, R82, RZ ;  /* 0x0000005211002224 */ /* 0x000fe800078e02ff */
[----:B-1----:R-:W-:Y:S04]  /*5d30*/  @P2 IMAD.WIDE R2, R0, 0x4, R2 ;  /* 0x0000000400022825 */ /* 0x002fe800078e0202 */
[----:B------:R-:W-:Y:S01]  /*5d40*/  HFMA2 R0, -RZ, RZ, 0, 5.9604644775390625e-08 ;  /* 0x00000001ff007431 */ /* 0x000fe200000001ff */
[----:B-----5:R1:W5:Y:S04]  /*5d50*/  @P2 LDG.E R49, desc[UR50][R2.64] ;  /* 0x0000003202312981 */ /* 0x020368000c1e1900 */
[----:B------:R-:W-:Y:S01]  /*5d60*/  @!P2 PRMT R92, R0, 0x7610, R92 ;  /* 0x00007610005ca816 */ /* 0x000fe2000000005c */
[----:B-1----:R-:W2:Y:S06]  /*5d70*/  @!P2 LDC R49, c[0x0][0x880] ;  /* 0x00022000ff31ab82 */ /* 0x002eac0000000800 */
.L_x_89:
[----:B------:R-:W-:Y:S05]  /*5d80*/  BRA.U !UP0, `(.L_x_90) ;  /* 0x0000000108207547 */ /* 0x000fea000b800000 */
[----:B------:R-:W-:Y:S04]  /*5d90*/  ISETP.NE.U32.AND P2, PT, RZ, UR38, PT ;  /* 0x00000026ff007c0c */ /* 0x000fe8000bf45070 */
[----:B------:R-:W-:Y:S11]  /*5da0*/  ISETP.NE.AND.EX P2, PT, RZ, UR39, PT, P2 ;  /* 0x00000027ff007c0c */ /* 0x000ff6000bf45320 */
[----:B------:R-:W-:Y:S02]  /*5db0*/  @!UPT UIADD3 URZ, UPT, UPT, URZ, URZ, URZ ;  /* 0x000000fffffff290 */ /* 0x000fe4000fffe0ff */
[----:B------:R-:W1:Y:S01]  /*5dc0*/  @P2 LDC.64 R2, c[0x0][0x8a8] ;  /* 0x00022a00ff022b82 */ /* 0x000e620000000a00 */
[----:B------:R-:W-:Y:S04]  /*5dd0*/  @P2 IMAD R0, R17, UR46, RZ ;  /* 0x0000002e11002c24 */ /* 0x000fe8000f8e02ff */
[----:B-1----:R-:W-:Y:S05]  /*5de0*/  @P2 IMAD.WIDE R2, R0, 0x4, R2 ;  /* 0x0000000400022825 */ /* 0x002fea00078e0202 */
[----:B-----5:R1:W5:Y:S02]  /*5df0*/  @P2 LDG.E R47, desc[UR50][R2.64] ;  /* 0x00000032022f2981 */ /* 0x020364000c1e1900 */
[----:B-1----:R-:W3:Y:S02]  /*5e00*/  @!P2 LDC R47, c[0x0][0x8a0] ;  /* 0x00022800ff2fab82 */ /* 0x002ee40000000800 */
.L_x_90:
[----:B--2--5:R-:W-:Y:S01]  /*5e10*/  FSETP.NEU.AND P2, PT, R49, RZ, PT ;  /* 0x000000ff3100720b */ /* 0x024fe20003f4d000 */
[----:B------:R-:W-:Y:S01]  /*5e20*/  IMAD.SHL.U32 R110, R18, 0x80, RZ ;  /* 0x00000080126e7824 */ /* 0x000fe200078e00ff */
[----:B------:R-:W-:Y:S01]  /*5e30*/  SEL R4, RZ, 0xffffffff, P1 ;  /* 0xffffffffff047807 */ /* 0x000fe20000800000 */
[----:B------:R-:W-:Y:S01]  /*5e40*/  IMAD.SHL.U32 R75, R64, 0x2000, RZ ;  /* 0x00002000404b7824 */ /* 0x000fe200078e00ff */
[----:B------:R-:W-:Y:S01]  /*5e50*/  @P6 LOP3.LUT P1, RZ, R92, 0xff, RZ, 0xc0, !PT ;  /* 0x000000ff5cff6812 */ /* 0x000fe2000782c0ff */
[----:B------:R-:W-:Y:S01]  /*5e60*/  IMAD.HI.U32 R108, R110, R89, RZ ;  /* 0x000000596e6c7227 */ /* 0x000fe200078e00ff */
[----:B------:R-:W-:Y:S01]  /*5e70*/  @P6 SEL R0, RZ, 0xffffffff, P2 ;  /* 0xffffffffff006807 */ /* 0x000fe20001000000 */
[----:B------:R-:W-:Y:S01]  /*5e80*/  BSSY B1, `(.L_x_91) ;  /* 0x000004a000017945 */ /* 0x000fe20003800000 */
[----:B------:R-:W-:Y:S01]  /*5e90*/  LOP3.LUT R66, R98, 0x1, RZ, 0x3c, !PT ;  /* 0x0000000162427812 */ /* 0x000fe200078e3cff */
[----:B------:R-:W-:Y:S01]  /*5ea0*/  IMAD.SHL.U32 R114, R103, 0x10, RZ ;  /* 0x0000001067727824 */ /* 0x000fe200078e00ff */
[----:B------:R-:W-:Y:S01]  /*5eb0*/  @P0 SEL R0, R4, R0, !P1 ;  /* 0x0000000004000207 */ /* 0x000fe20004800000 */
[----:B------:R-:W-:Y:S01]  /*5ec0*/  IMAD.IADD R74, R106, 0x1, R75 ;  /* 0x000000016a4a7824 */ /* 0x000fe200078e024b */
[----:B------:R-:W-:Y:S01]  /*5ed0*/  ISETP.NE.AND P0, PT, R88, 0x1, PT ;  /* 0x000000015800780c */ /* 0x000fe20003f05270 */
[----:B------:R-:W-:Y:S01]  /*5ee0*/  IMAD.SHL.U32 R113, R102, 0x10, RZ ;  /* 0x0000001066717824 */ /* 0x000fe200078e00ff */
[----:B------:R-:W-:Y:S01]  /*5ef0*/  @P6 LOP3.LUT R0, R0, 0x1, RZ, 0xc0, !PT ;  /* 0x0000000100006812 */ /* 0x000fe200078ec0ff */
[----:B------:R-:W-:Y:S01]  /*5f00*/  IMAD.IADD R73, R74, 0x1, R114 ;  /* 0x000000014a497824 */ /* 0x000fe200078e0272 */
[----:B------:R-:W-:Y:S01]  /*5f10*/  SHF.R.U32.HI R108, RZ, R86, R108 ;  /* 0x00000056ff6c7219 */ /* 0x000fe2000001166c */
[----:B------:R-:W-:Y:S01]  /*5f20*/  IMAD.MOV.U32 R116, RZ, RZ, 0x1 ;  /* 0x00000001ff747424 */ /* 0x000fe200078e00ff */
[----:B------:R-:W-:Y:S01]  /*5f30*/  ISETP.NE.U32.OR P4, PT, R0, 0x1, !P6 ;  /* 0x000000010000780c */ /* 0x000fe20007785470 */
[----:B------:R-:W-:Y:S01]  /*5f40*/  IMAD.IADD R48, R46, 0x1, R16 ;  /* 0x000000012e307824 */ /* 0x000fe200078e0210 */
[----:B------:R-:W-:Y:S01]  /*5f50*/  LEA R0, R64, UR52, 0x3 ;  /* 0x0000003440007c11 */ /* 0x000fe2000f8e18ff */
[----:B------:R-:W-:Y:S01]  /*5f60*/  IMAD.MOV.U32 R115, RZ, RZ, R64 ;  /* 0x000000ffff737224 */ /* 0x000fe200078e0040 */
[----:B------:R-:W-:Y:S02]  /*5f70*/  SEL R108, R110, R108, !P0 ;  /* 0x0000006c6e6c7207 */ /* 0x000fe40004000000 */
[----:B------:R-:W-:Y:S02]  /*5f80*/  CS2R R78, SRZ ;  /* 0x00000000004e7805 */ /* 0x000fe4000001ff00 */
[----:B------:R-:W-:Y:S02]  /*5f90*/  ISETP.NE.AND P0, PT, R87, 0x1, PT ;  /* 0x000000015700780c */ /* 0x000fe40003f05270 */
[----:B------:R-:W-:Y:S02]  /*5fa0*/  CS2R R76, SRZ ;  /* 0x00000000004c7805 */ /* 0x000fe4000001ff00 */
[----:B------:R-:W-:Y:S01]  /*5fb0*/  LEA R65, R45, UR52, 0x3 ;  /* 0x000000342d417c11 */ /* 0x000fe2000f8e18ff */
[----:B------:R-:W-:Y:S01]  /*5fc0*/  IMAD.HI.U32 R109, R108, UR48, RZ ;  /* 0x000000306c6d7c27 */ /* 0x000fe2000f8e00ff */
[----:B------:R-:W-:Y:S02]  /*5fd0*/  SEL R3, RZ, 0xffffffff, P2 ;  /* 0xffffffffff037807 */ /* 0x000fe40001000000 */
[----:B------:R-:W-:Y:S01]  /*5fe0*/  LOP3.LUT P2, R111, R92, 0xff, RZ, 0xc0, !PT ;  /* 0x000000ff5c6f7812 */ /* 0x000fe2000784c0ff */
[----:B------:R-:W-:Y:S01]  /*5ff0*/  IMAD.MOV R5, RZ, RZ, -R108 ;  /* 0x000000ffff057224 */ /* 0x000fe200078e0a6c */
[----:B------:R-:W-:Y:S02]  /*6000*/  @P4 SHF.L.U32 R2, R66, 0x1f, RZ ;  /* 0x0000001f42024819 */ /* 0x000fe400000006ff */
[----:B------:R-:W-:Y:S02]  /*6010*/  CS2R R70, SRZ ;  /* 0x0000000000467805 */ /* 0x000fe4000001ff00 */
[----:B------:R-:W-:Y:S01]  /*6020*/  SHF.R.U32.HI R109, RZ, UR49, R109 ;  /* 0x00000031ff6d7c19 */ /* 0x000fe2000801166d */
[----:B------:R-:W-:Y:S01]  /*6030*/  IMAD R110, R88, R5, R110 ;  /* 0x00000005586e7224 */ /* 0x000fe200078e026e */
[----:B------:R1:W2:Y:S01]  /*6040*/  @P4 SYNCS.PHASECHK.TRANS64.TRYWAIT P1, [R0+URZ+0x100], R2 ;  /* 0x00010002000045a7 */ /* 0x0002a200080211ff */
[----:B------:R-:W-:Y:S02]  /*6050*/  @P3 SEL R3, R4, R3, !P2 ;  /* 0x0000000304033207 */ /* 0x000fe40005000000 */
[----:B------:R-:W-:Y:S02]  /*6060*/  CS2R R68, SRZ ;  /* 0x0000000000447805 */ /* 0x000fe4000001ff00 */
[----:B------:R-:W-:Y:S02]  /*6070*/  SEL R109, R108, R109, !P0 ;  /* 0x0000006d6c6d7207 */ /* 0x000fe40004000000 */
[----:B------:R-:W-:Y:S02]  /*6080*/  CS2R R62, SRZ ;  /* 0x00000000003e7805 */ /* 0x000fe4000001ff00 */
[----:B------:R-:W-:Y:S02]  /*6090*/  LOP3.LUT R3, R3, 0x1, RZ, 0xc0, !PT ;  /* 0x0000000103037812 */ /* 0x000fe400078ec0ff */
[----:B------:R-:W-:Y:S02]  /*60a0*/  CS2R R60, SRZ ;  /* 0x00000000003c7805 */ /* 0x000fe4000001ff00 */
[----:B------:R-:W-:Y:S01]  /*60b0*/  P2R R112, PR, RZ, 0x10 ;  /* 0x00000010ff707803 */ /* 0x000fe20000000000 */
[----:B------:R-:W-:Y:S01]  /*60c0*/  IMAD.MOV R4, RZ, RZ, -R109 ;  /* 0x000000ffff047224 */ /* 0x000fe200078e0a6d */
[----:B------:R-:W-:Y:S02]  /*60d0*/  ISETP.NE.U32.AND P2, PT, R3, 0x1, PT ;  /* 0x000000010300780c */ /* 0x000fe40003f45070 */
[----:B------:R-:W-:Y:S02]  /*60e0*/  CS2R R58, SRZ ;  /* 0x00000000003a7805 */ /* 0x000fe4000001ff00 */
[----:B------:R-:W-:Y:S01]  /*60f0*/  CS2R R56, SRZ ;  /* 0x0000000000387805 */ /* 0x000fe2000001ff00 */
[----:B------:R-:W-:Y:S01]  /*6100*/  IMAD R108, R87, R4, R108 ;  /* 0x00000004576c7224 */ /* 0x000fe200078e026c */
[----:B------:R-:W-:Y:S01]  /*6110*/  P2R R117, PR, RZ, 0x4 ;  /* 0x00000004ff757803 */ /* 0x000fe20000000000 */
[----:B------:R-:W-:Y:S02]  /*6120*/  IMAD.IADD R72, R74, 0x1, R113 ;  /* 0x000000014a487824 */ /* 0x000fe400078e0271 */
[----:B------:R-:W-:Y:S01]  /*6130*/  IMAD.IADD R67, R105, 0x1, R73 ;  /* 0x0000000169437824 */ /* 0x000fe200078e0249 */
[----:B-1----:R-:W-:Y:S04]  /*6140*/  SHF.L.U32 R2, R97, 0x1f, RZ ;  /* 0x0000001f61027819 */ /* 0x002fe800000006ff */
[----:B------:R1:W4:Y:S01]  /*6150*/  SYNCS.PHASECHK.TRANS64.TRYWAIT P0, [R65+URZ+0x150], R2 ;  /* 0x00015002410075a7 */ /* 0x00032200080011ff */
[----:B--2---:R-:W-:Y:S01]  /*6160*/  @P4 SEL R116, RZ, 0x1, !P1 ;  /* 0x00000001ff744807 */ /* 0x004fe20004800000 */
[----:B-1----:R-:W-:Y:S06]  /*6170*/  @!P4 BRA `(.L_x_92) ;  /* 0x000000000068c947 */ /* 0x002fec0003800000 */
[----:B------:R-:W-:Y:S01]  /*6180*/  ISETP.NE.AND P1, PT, R116, RZ, PT ;  /* 0x000000ff7400720c */ /* 0x000fe20003f25270 */
[----:B------:R-:W-:Y:S01]  /*6190*/  BSSY B0, `(.L_x_93) ;  /* 0x000000d000007945 */ /* 0x000fe20003800000 */
[----:B------:R-:W-:Y:S02]  /*61a0*/  CS2R R58, SRZ ;  /* 0x00000000003a7805 */ /* 0x000fe4000001ff00 */
[----:B------:R-:W-:Y:S02]  /*61b0*/  CS2R R56, SRZ ;  /* 0x0000000000387805 */ /* 0x000fe4000001ff00 */
[----:B------:R-:W-:Y:S02]  /*61c0*/  CS2R R62, SRZ ;  /* 0x00000000003e7805 */ /* 0x000fe4000001ff00 */
[----:B------:R-:W-:Y:S02]  /*61d0*/  CS2R R60, SRZ ;  /* 0x00000000003c7805 */ /* 0x000fe4000001ff00 */
[----:B------:R-:W-:Y:S02]  /*61e0*/  CS2R R70, SRZ ;  /* 0x0000000000467805 */ /* 0x000fe4000001ff00 */
[----:B------:R-:W-:Y:S02]  /*61f0*/  CS2R R68, SRZ ;  /* 0x0000000000447805 */ /* 0x000fe4000001ff00 */
[----:B------:R-:W-:Y:S02]  /*6200*/  CS2R R78, SRZ ;  /* 0x00000000004e7805 */ /* 0x000fe4000001ff00 */
[----:B------:R-:W-:Y:S01]  /*6210*/  CS2R R76, SRZ ;  /* 0x00000000004c7805 */ /* 0x000fe2000001ff00 */
[----:B------:R-:W-:Y:S06]  /*6220*/  @P1 BRA `(.L_x_94) ;  /* 0x00000000000c1947 */ /* 0x000fec0003800000 */
[----:B------:R-:W-:Y:S04]  /*6230*/  SHF.L.U32 R3, R66, 0x1f, RZ ;  /* 0x0000001f42037819 */ /* 0x000fe800000006ff */
[----:B------:R-:W1:Y:S02]  /*6240*/  SYNCS.PHASECHK.TRANS64.TRYWAIT P1, [R0+URZ+0x100], R3 ;  /* 0x00010003000075a7 */ /* 0x000e6400080211ff */
[----:B-1----:R-:W-:Y:S05]  /*6250*/  @!P1 BRA `(.L_x_95) ;  /* 0x0000002800249947 */ /* 0x002fea0003800000 */
.L_x_94:
[----:B------:R-:W-:Y:S05]  /*6260*/  BSYNC B0 ;  /* 0x0000000000007941 */ /* 0x000fea0003800000 */
.L_x_93:
[----:B------:R-:W-:Y:S01]  /*6270*/  ISETP.NE.AND P1, PT, R117, RZ, PT ;  /* 0x000000ff7500720c */ /* 0x000fe20003f25270 */
[----:B------:R-:W-:Y:S11]  /*6280*/  VIADD R115, R64, 0x1 ;  /* 0x0000000140737836 */ /* 0x000ff60000000000 */
[----:B------:R-:W-:Y:S01]  /*6290*/  @!UPT UIADD3 URZ, UPT, UPT, URZ, URZ, URZ ;  /* 0x000000fffffff290 */ /* 0x000fe2000fffe0ff */
[----:B------:R2:W2:Y:S04]  /*62a0*/  @P1 LDS.128 R56, [R74] ;  /* 0x000000004a381984 */ /* 0x0004a80000000c00 */
[----:B------:R2:W2:Y:S04]  /*62b0*/  @P1 LDS.128 R60, [R73+0x10] ;  /* 0x00001000493c1984 */ /* 0x0004a80000000c00 */
[----:B------:R2:W2:Y:S04]  /*62c0*/  @P1 LDS.128 R68, [R72+0x20] ;  /* 0x0000200048441984 */ /* 0x0004a80000000c00 */
[----:B------:R2:W2:Y:S01]  /*62d0*/  @P1 LDS.128 R76, [R67+0x10] ;  /* 0x00001000434c1984 */ /* 0x0004a20000000c00 */
[C---:B------:R-:W-:Y:S04]  /*62e0*/  ISETP.NE.AND P1, PT, R115.reuse, 0x3, PT ;  /* 0x000000037300780c */ /* 0x040fe80003f25270 */
[----:B-1----:R-:W-:Y:S02]  /*62f0*/  SEL R0, RZ, 0x1, P1 ;  /* 0x00000001ff007807 */ /* 0x002fe40000800000 */
[----:B------:R-:W-:Y:S02]  /*6300*/  SEL R115, R115, RZ, P1 ;  /* 0x000000ff73737207 */ /* 0x000fe40000800000 */
[----:B------:R-:W-:Y:S02]  /*6310*/  LOP3.LUT R66, R66, R0, RZ, 0x3c, !PT ;  /* 0x0000000042427212 */ /* 0x000fe400078e3cff */
.L_x_92:
[----:B------:R-:W-:Y:S05]  /*6320*/  BSYNC B1 ;  /* 0x0000000000017941 */ /* 0x000fea0003800000 */
.L_x_91:
[----:B------:R-:W-:Y:S04]  /*6330*/  SHF.R.U32.HI R0, RZ, 0x15, R48 ;  /* 0x00000015ff007819 */ /* 0x000fe80000011630 */
[----:B------:R-:W-:Y:S01]  /*6340*/  LOP3.LUT P1, RZ, R0, 0x3, R100, 0x48, !PT ;  /* 0x0000000300ff7812 */ /* 0x000fe20007824864 */
[----:B------:R-:W-:Y:S01]  /*6350*/  @!UPT UIADD3 URZ, UPT, UPT, URZ, URZ, URZ ;  /* 0x000000fffffff290 */ /* 0x000fe2000fffe0ff */
[----:B----4-:R-:W-:Y:S11]  /*6360*/  @P0 BRA `(.L_x_96) ;  /* 0x0000000000080947 */ /* 0x010ff60003800000 */
[----:B------:R-:W1:Y:S02]  /*6370*/  SYNCS.PHASECHK.TRANS64.TRYWAIT P0, [R65+URZ+0x150], R2 ;  /* 0x00015002410075a7 */ /* 0x000e6400080011ff */
[----:B-1----:R-:W-:Y:S05]  /*6380*/  @!P0 BRA `(.L_x_97) ;  /* 0x0000002400ec8947 */ /* 0x002fea0003800000 */
.L_x_96:
[----:B------:R-:W-:Y:S05]  /*6390*/  @!P1 BRA `(.L_x_98) ;  /* 0x0000000000409947 */ /* 0x000fea0003800000 */
[----:B------:R-:W4:Y:S01]  /*63a0*/  LDCU.64 UR8, c[0x4][0x70] ;  /* 0x01000e00ff0877ac */ /* 0x000f220008000a00 */
[----:B------:R-:W-:Y:S01]  /*63b0*/  MOV R3, 0x0 ;  /* 0x0000000000037802 */ /* 0x000fe20000000f00 */
[----:B------:R-:W-:Y:S02]  /*63c0*/  HFMA2 R12, -RZ, RZ, 0, 5.9604644775390625e-08 ;  /* 0x00000001ff0c7431 */ /* 0x000fe400000001ff */
[----:B------:R-:W-:Y:S02]  /*63d0*/  IMAD.MOV.U32 R8, RZ, RZ, 0x192 ;  /* 0x00000192ff087424 */ /* 0x000fe400078e00ff */
[----:B------:R-:W-:Y:S01]  /*63e0*/  IMAD.MOV.U32 R13, RZ, RZ, RZ ;  /* 0x000000ffff0d7224 */ /* 0x000fe200078e00ff */
[----:B------:R-:W5:Y:S01]  /*63f0*/  LDCU.64 UR6, c[0x4][0x78] ;  /* 0x01000f00ff0677ac */ /* 0x000f620008000a00 */
[----:B-1----:R-:W1:Y:S01]  /*6400*/  LDC.64 R2, c[0x4][R3] ;  /* 0x0100000003027b82 */ /* 0x002e620000000a00 */
[----:B------:R-:W3:Y:S01]  /*6410*/  LDCU.64 UR4, c[0x4][0x10] ;  /* 0x01000200ff0477ac */ /* 0x000ee20008000a00 */
[----:B----4-:R-:W-:Y:S01]  /*6420*/  MOV R5, UR9 ;  /* 0x0000000900057c02 */ /* 0x010fe20008000f00 */
[----:B------:R-:W-:Y:S01]  /*6430*/  IMAD.U32 R4, RZ, RZ, UR8 ;  /* 0x00000008ff047e24 */ /* 0x000fe2000f8e00ff */
[----:B-----5:R-:W-:Y:S01]  /*6440*/  MOV R7, UR7 ;  /* 0x0000000700077c02 */ /* 0x020fe20008000f00 */
[----:B------:R-:W-:Y:S01]  /*6450*/  IMAD.U32 R6, RZ, RZ, UR6 ;  /* 0x00000006ff067e24 */ /* 0x000fe2000f8e00ff */
[----:B---3--:R-:W-:Y:S01]  /*6460*/  MOV R11, UR5 ;  /* 0x00000005000b7c02 */ /* 0x008fe20008000f00 */
[----:B------:R-:W-:Y:S02]  /*6470*/  IMAD.U32 R10, RZ, RZ, UR4 ;  /* 0x00000004ff0a7e24 */ /* 0x000fe4000f8e00ff */
[----:B------:R-:W-:Y:S07]  /*6480*/  LEPC R20, `(.L_x_98) ;  /* 0x000000001014794e */ /* 0x000fee0000000000 */
[----:B-12---:R-:W-:Y:S05]  /*6490*/  CALL.ABS.NOINC R2 ;  /* 0x0000000002007343 */ /* 0x006fea0003c00000 */
.L_x_98:
[----:B------:R-:W-:Y:S05]  /*64a0*/  WARPSYNC.ALL ;  /* 0x0000000000007948 */ /* 0x000fea0003800000 */
[----:B------:R-:W-:Y:S01]  /*64b0*/  R2UR UR4, R48 ;  /* 0x00000000300472ca */ /* 0x000fe200000e0000 */
[--C-:B--2---:R-:W-:Y:S01]  /*64c0*/  HADD2.F32 R50, -RZ, R56.reuse.H0_H0 ;  /* 0x20000038ff327230 */ /* 0x104fe20000004100 */
[----:B------:R-:W-:Y:S01]  /*64d0*/  ISETP.NE.AND P0, PT, R99, RZ, PT ;  /* 0x000000ff6300720c */ /* 0x000fe20003f05270 */
[----:B------:R-:W-:Y:S01]  /*64e0*/  HADD2.F32 R51, -RZ, R56.H1_H1 ;  /* 0x30000038ff337230 */ /* 0x000fe20000004100 */
[----:B------:R-:W-:Y:S01]  /*64f0*/  BSSY.RECONVERGENT B0, `(.L_x_99) ;  /* 0x0000086000007945 */ /* 0x000fe20003800200 */
[--C-:B------:R-:W-:Y:S08]  /*6500*/  HADD2.F32 R52, -RZ, R57.reuse.H0_H0 ;  /* 0x20000039ff347230 */ /* 0x100ff00000004100 */
[----:B------:R-:W3:Y:S02]  /*6510*/  LDTM.x32 R4, tmem[UR4] ;  /* 0x00000004000479ee */ /* 0x000ee400082c0000 */
[C---:B---3--:R-:W-:Y:S01]  /*6520*/  FMUL R0, R47.reuse, R4 ;  /* 0x000000042f007220 */ /* 0x048fe20000400000 */
[C---:B-1----:R-:W-:Y:S01]  /*6530*/  FMUL R2, R47.reuse, R5 ;  /* 0x000000052f027220 */ /* 0x042fe20000400000 */
[C---:B------:R-:W-:Y:S01]  /*6540*/  FMUL R4, R47.reuse, R8 ;  /* 0x000000082f047220 */ /* 0x040fe20000400000 */
[----:B------:R-:W-:Y:S01]  /*6550*/  FMUL R3, R47, R6 ;  /* 0x000000062f037220 */ /* 0x000fe20000400000 */
[C---:B------:R-:W-:Y:S01]  /*6560*/  FFMA R0, R49.reuse, R50, R0 ;  /* 0x0000003231007223 */ /* 0x040fe20000000000 */
[----:B------:R-:W-:Y:S01]  /*6570*/  FFMA R2, R49, R51, R2 ;  /* 0x0000003331027223 */ /* 0x000fe20000000002 */
[C---:B------:R-:W-:Y:S01]  /*6580*/  FMUL R5, R47.reuse, R9 ;  /* 0x000000092f057220 */ /* 0x040fe20000400000 */
        /* <DEDUP_REMOVED lines=16> */
[----:B------:R-:W-:Y:S02]  /*6690*/  HADD2.F32 R32, -RZ, R57.H1_H1 ;  /* 0x30000039ff207230 */ /* 0x000fe40000004100 */
[C---:B------:R-:W-:Y:S01]  /*66a0*/  FMUL R26, R47.reuse, R30 ;  /* 0x0000001e2f1a7220 */ /* 0x040fe20000400000 */
[----:B------:R-:W-:Y:S01]  /*66b0*/  FMUL R29, R47, R33 ;  /* 0x000000212f1d7220 */ /* 0x000fe20000400000 */
[--C-:B------:R-:W-:Y:S02]  /*66c0*/  HADD2.F32 R33, -RZ, R58.reuse.H0_H0 ;  /* 0x2000003aff217230 */ /* 0x100fe40000004100 */
[----:B------:R-:W-:Y:S01]  /*66d0*/  FFMA R3, R49, R52, R3 ;  /* 0x0000003431037223 */ /* 0x000fe20000000003 */
[C---:B------:R-:W-:Y:S01]  /*66e0*/  FMUL R7, R47.reuse, R7 ;  /* 0x000000072f077220 */ /* 0x040fe20000400000 */
[----:B------:R-:W-:Y:S01]  /*66f0*/  FMUL R30, R47, R34 ;  /* 0x000000222f1e7220 */ /* 0x000fe20000400000 */
[----:B------:R-:W-:Y:S01]  /*6700*/  HADD2.F32 R34, -RZ, R58.H1_H1 ;  /* 0x3000003aff227230 */ /* 0x000fe20000004100 */
[----:B------:R-:W-:Y:S01]  /*6710*/  F2FP.F16.F32.PACK_AB R52, R2, R0 ;  /* 0x000000000234723e */ /* 0x000fe200000000ff */
[--C-:B------:R-:W-:Y:S02]  /*6720*/  HADD2.F32 R0, -RZ, R59.reuse.H0_H0 ;  /* 0x2000003bff007230 */ /* 0x100fe40000004100 */
[C---:B------:R-:W-:Y:S01]  /*6730*/  FFMA R7, R49.reuse, R32, R7 ;  /* 0x0000002031077223 */ /* 0x040fe20000000007 */
[----:B------:R-:W-:Y:S02]  /*6740*/  HADD2.F32 R2, -RZ, R59.H1_H1 ;  /* 0x3000003bff027230 */ /* 0x000fe40000004100 */
[C---:B------:R-:W-:Y:S01]  /*6750*/  FFMA R4, R49.reuse, R33, R4 ;  /* 0x0000002131047223 */ /* 0x040fe20000000004 */
[C---:B------:R-:W-:Y:S01]  /*6760*/  FFMA R5, R49.reuse, R34, R5 ;  /* 0x0000002231057223 */ /* 0x040fe20000000005 */
[----:B------:R-:W-:Y:S01]  /*6770*/  FFMA R6, R49, R0, R6 ;  /* 0x0000000031067223 */ /* 0x000fe20000000006 */
[--C-:B------:R-:W-:Y:S02]  /*6780*/  HADD2.F32 R0, -RZ, R60.reuse.H0_H0 ;  /* 0x2000003cff007230 */ /* 0x100fe40000004100 */
[----:B------:R-:W-:Y:S01]  /*6790*/  FMUL R11, R47, R11 ;  /* 0x0000000b2f0b7220 */ /* 0x000fe20000400000 */
[----:B------:R-:W-:Y:S01]  /*67a0*/  F2FP.F16.F32.PACK_AB R53, R7, R3 ;  /* 0x000000030735723e */ /* 0x000fe200000000ff */
[--C-:B------:R-:W-:Y:S02]  /*67b0*/  HADD2.F32 R3, -RZ, R61.reuse.H0_H0 ;  /* 0x2000003dff037230 */ /* 0x100fe40000004100 */
[----:B------:R-:W-:Y:S01]  /*67c0*/  FMUL R15, R47, R15 ;  /* 0x0000000f2f0f7220 */ /* 0x000fe20000400000 */
[C---:B------:R-:W-:Y:S01]  /*67d0*/  FFMA R11, R49.reuse, R2, R11 ;  /* 0x00000002310b7223 */ /* 0x040fe2000000000b */
[----:B------:R-:W-:Y:S02]  /*67e0*/  HADD2.F32 R2, -RZ, R60.H1_H1 ;  /* 0x3000003cff027230 */ /* 0x000fe40000004100 */
[----:B------:R-:W-:Y:S01]  /*67f0*/  FFMA R8, R49, R0, R8 ;  /* 0x0000000031087223 */ /* 0x000fe20000000008 */
[----:B------:R-:W-:Y:S02]  /*6800*/  HADD2.F32 R0, -RZ, R61.H1_H1 ;  /* 0x3000003dff007230 */ /* 0x000fe40000004100 */
[C---:B------:R-:W-:Y:S01]  /*6810*/  FMUL R19, R47.reuse, R19 ;  /* 0x000000132f137220 */ /* 0x040fe20000400000 */
[----:B------:R-:W-:Y:S01]  /*6820*/  FMUL R23, R47, R23 ;  /* 0x000000172f177220 */ /* 0x000fe20000400000 */
[C---:B------:R-:W-:Y:S01]  /*6830*/  FFMA R9, R49.reuse, R2, R9 ;  /* 0x0000000231097223 */ /* 0x040fe20000000009 */
[C---:B------:R-:W-:Y:S01]  /*6840*/  FFMA R10, R49.reuse, R3, R10 ;  /* 0x00000003310a7223 */ /* 0x040fe2000000000a */
[----:B------:R-:W-:Y:S01]  /*6850*/  FFMA R15, R49, R0, R15 ;  /* 0x00000000310f7223 */ /* 0x000fe2000000000f */
[--C-:B------:R-:W-:Y:S02]  /*6860*/  HADD2.F32 R2, -RZ, R62.reuse.H0_H0 ;  /* 0x2000003eff027230 */ /* 0x100fe40000004100 */
[----:B------:R-:W-:Y:S01]  /*6870*/  FMUL R27, R47, R27 ;  /* 0x0000001b2f1b7220 */ /* 0x000fe20000400000 */
[----:B------:R-:W-:Y:S01]  /*6880*/  HADD2.F32 R0, -RZ, R62.H1_H1 ;  /* 0x3000003eff007230 */ /* 0x000fe20000004100 */
[----:B------:R-:W-:Y:S01]  /*6890*/  F2FP.F16.F32.PACK_AB R54, R5, R4 ;  /* 0x000000040536723e */ /* 0x000fe200000000ff */
[--C-:B------:R-:W-:Y:S02]  /*68a0*/  HADD2.F32 R3, -RZ, R63.reuse.H0_H0 ;  /* 0x2000003fff037230 */ /* 0x100fe40000004100 */
[C---:B------:R-:W-:Y:S01]  /*68b0*/  FFMA R12, R49.reuse, R2, R12 ;  /* 0x00000002310c7223 */ /* 0x040fe2000000000c */
[--C-:B------:R-:W-:Y:S02]  /*68c0*/  HADD2.F32 R2, -RZ, R68.reuse.H0_H0 ;  /* 0x20000044ff027230 */ /* 0x100fe40000004100 */
[C---:B------:R-:W-:Y:S01]  /*68d0*/  FFMA R13, R49.reuse, R0, R13 ;  /* 0x00000000310d7223 */ /* 0x040fe2000000000d */
[----:B------:R-:W-:Y:S02]  /*68e0*/  HADD2.F32 R0, -RZ, R63.H1_H1 ;  /* 0x3000003fff007230 */ /* 0x000fe40000004100 */
[----:B------:R-:W-:Y:S01]  /*68f0*/  FFMA R14, R49, R3, R14 ;  /* 0x00000003310e7223 */ /* 0x000fe2000000000e */
[----:B------:R-:W-:Y:S01]  /*6900*/  HADD2.F32 R3, -RZ, R68.H1_H1 ;  /* 0x30000044ff037230 */ /* 0x000fe20000004100 */
[----:B------:R-:W-:Y:S01]  /*6910*/  F2FP.F16.F32.PACK_AB R55, R11, R6 ;  /* 0x000000060b37723e */ /* 0x000fe200000000ff */
[----:B------:R-:W-:Y:S01]  /*6920*/  FMUL R31, R47, R31 ;  /* 0x0000001f2f1f7220 */ /* 0x000fe20000400000 */
[C---:B------:R-:W-:Y:S01]  /*6930*/  FFMA R19, R49.reuse, R0, R19 ;  /* 0x0000000031137223 */ /* 0x040fe20000000013 */
[--C-:B------:R-:W-:Y:S02]  /*6940*/  HADD2.F32 R0, -RZ, R69.reuse.H0_H0 ;  /* 0x20000045ff007230 */ /* 0x100fe40000004100 */
[C---:B------:R-:W-:Y:S01]  /*6950*/  FFMA R16, R49.reuse, R2, R16 ;  /* 0x0000000231107223 */ /* 0x040fe20000000010 */
[----:B------:R1:W-:Y:S01]  /*6960*/  STS.128 [R74], R52 ;  /* 0x000000344a007388 */ /* 0x0003e20000000c00 */
[C---:B------:R-:W-:Y:S01]  /*6970*/  FFMA R17, R49.reuse, R3, R17 ;  /* 0x0000000331117223 */ /* 0x040fe20000000011 */
[----:B------:R-:W-:Y:S02]  /*6980*/  HADD2.F32 R2, -RZ, R69.H1_H1 ;  /* 0x30000045ff027230 */ /* 0x000fe40000004100 */
[----:B------:R-:W-:Y:S01]  /*6990*/  FFMA R18, R49, R0, R18 ;  /* 0x0000000031127223 */ /* 0x000fe20000000012 */
[--C-:B------:R-:W-:Y:S01]  /*69a0*/  HADD2.F32 R0, -RZ, R70.reuse.H0_H0 ;  /* 0x20000046ff007230 */ /* 0x100fe20000004100 */
[----:B------:R-:W-:Y:S01]  /*69b0*/  F2FP.F16.F32.PACK_AB R8, R9, R8 ;  /* 0x000000080908723e */ /* 0x000fe200000000ff */
[--C-:B------:R-:W-:Y:S02]  /*69c0*/  HADD2.F32 R3, -RZ, R71.reuse.H0_H0 ;  /* 0x20000047ff037230 */ /* 0x100fe40000004100 */
[C---:B------:R-:W-:Y:S01]  /*69d0*/  FFMA R23, R49.reuse, R2, R23 ;  /* 0x0000000231177223 */ /* 0x040fe20000000017 */
[----:B------:R-:W-:Y:S02]  /*69e0*/  HADD2.F32 R2, -RZ, R70.H1_H1 ;  /* 0x30000046ff027230 */ /* 0x000fe40000004100 */
[----:B------:R-:W-:Y:S01]  /*69f0*/  FFMA R20, R49, R0, R20 ;  /* 0x0000000031147223 */ /* 0x000fe20000000014 */
[----:B------:R-:W-:Y:S01]  /*6a00*/  HADD2.F32 R0, -RZ, R71.H1_H1 ;  /* 0x30000047ff007230 */ /* 0x000fe20000004100 */
[----:B------:R-:W-:Y:S01]  /*6a10*/  F2FP.F16.F32.PACK_AB R9, R15, R10 ;  /* 0x0000000a0f09723e */ /* 0x000fe200000000ff */
[----:B------:R-:W-:Y:S02]  /*6a20*/  HADD2.F32 R4, -RZ, R79.H0_H0 ;  /* 0x2000004fff047230 */ /* 0x000fe40000004100 */
[C---:B------:R-:W-:Y:S01]  /*6a30*/  FFMA R21, R49.reuse, R2, R21 ;  /* 0x0000000231157223 */ /* 0x040fe20000000015 */
[C---:B------:R-:W-:Y:S01]  /*6a40*/  FFMA R22, R49.reuse, R3, R22 ;  /* 0x0000000331167223 */ /* 0x040fe20000000016 */
[----:B------:R-:W-:Y:S01]  /*6a50*/  FFMA R27, R49, R0, R27 ;  /* 0x00000000311b7223 */ /* 0x000fe2000000001b */
[--C-:B------:R-:W-:Y:S01]  /*6a60*/  HADD2.F32 R2, -RZ, R76.reuse.H0_H0 ;  /* 0x2000004cff027230 */ /* 0x100fe20000004100 */
[----:B------:R-:W-:Y:S01]  /*6a70*/  F2FP.F16.F32.PACK_AB R10, R13, R12 ;  /* 0x0000000c0d0a723e */ /* 0x000fe200000000ff */
[----:B------:R-:W-:Y:S01]  /*6a80*/  HADD2.F32 R0, -RZ, R76.H1_H1 ;  /* 0x3000004cff007230 */ /* 0x000fe20000004100 */
[----:B------:R-:W-:Y:S01]  /*6a90*/  F2FP.F16.F32.PACK_AB R11, R19, R14 ;  /* 0x0000000e130b723e */ /* 0x000fe200000000ff */
[--C-:B------:R-:W-:Y:S02]  /*6aa0*/  HADD2.F32 R3, -RZ, R77.reuse.H0_H0 ;  /* 0x2000004dff037230 */ /* 0x100fe40000004100 */
[C---:B------:R-:W-:Y:S01]  /*6ab0*/  FFMA R24, R49.reuse, R2, R24 ;  /* 0x0000000231187223 */ /* 0x040fe20000000018 */
[--C-:B------:R-:W-:Y:S02]  /*6ac0*/  HADD2.F32 R2, -RZ, R78.reuse.H0_H0 ;  /* 0x2000004eff027230 */ /* 0x100fe40000004100 */
[C---:B------:R-:W-:Y:S01]  /*6ad0*/  FFMA R25, R49.reuse, R0, R25 ;  /* 0x0000000031197223 */ /* 0x040fe20000000019 */
[----:B------:R1:W-:Y:S01]  /*6ae0*/  STS.128 [R73+0x10], R8 ;  /* 0x0000100849007388 */ /* 0x0003e20000000c00 */
[----:B------:R-:W-:Y:S02]  /*6af0*/  HADD2.F32 R0, -RZ, R77.H1_H1 ;  /* 0x3000004dff007230 */ /* 0x000fe40000004100 */
[----:B------:R-:W-:Y:S01]  /*6b00*/  FFMA R26, R49, R3, R26 ;  /* 0x00000003311a7223 */ /* 0x000fe2000000001a */
[----:B------:R-:W-:Y:S01]  /*6b10*/  HADD2.F32 R3, -RZ, R78.H1_H1 ;  /* 0x3000004eff037230 */ /* 0x000fe20000004100 */
[----:B------:R-:W-:Y:S01]  /*6b20*/  F2FP.F16.F32.PACK_AB R16, R17, R16 ;  /* 0x000000101110723e */ /* 0x000fe200000000ff */
[----:B------:R-:W-:Y:S01]  /*6b30*/  HADD2.F32 R5, -RZ, R79.H1_H1 ;  /* 0x3000004fff057230 */ /* 0x000fe20000004100 */
[----:B------:R-:W-:Y:S01]  /*6b40*/  F2FP.F16.F32.PACK_AB R17, R23, R18 ;  /* 0x000000121711723e */ /* 0x000fe200000000ff */
[----:B------:R-:W-:Y:S01]  /*6b50*/  FFMA R31, R49, R0, R31 ;  /* 0x00000000311f7223 */ /* 0x000fe2000000001f */
[----:B------:R-:W-:Y:S01]  /*6b60*/  FMUL R35, R47, R35 ;  /* 0x000000232f237220 */ /* 0x000fe20000400000 */
[----:B------:R-:W-:Y:S01]  /*6b70*/  F2FP.F16.F32.PACK_AB R18, R21, R20 ;  /* 0x000000141512723e */ /* 0x000fe200000000ff */
[----:B------:R-:W-:Y:S01]  /*6b80*/  FFMA R28, R49, R2, R28 ;  /* 0x00000002311c7223 */ /* 0x000fe2000000001c */
[----:B------:R-:W-:Y:S01]  /*6b90*/  F2FP.F16.F32.PACK_AB R19, R27, R22 ;  /* 0x000000161b13723e */ /* 0x000fe200000000ff */
[C---:B------:R-:W-:Y:S01]  /*6ba0*/  FFMA R29, R49.reuse, R3, R29 ;  /* 0x00000003311d7223 */ /* 0x040fe2000000001d */
[C---:B------:R-:W-:Y:S01]  /*6bb0*/  FFMA R30, R49.reuse, R4, R30 ;  /* 0x00000004311e7223 */ /* 0x040fe2000000001e */
[----:B------:R-:W-:Y:S01]  /*6bc0*/  FFMA R35, R49, R5, R35 ;  /* 0x0000000531237223 */ /* 0x000fe20000000023 */
[----:B------:R-:W-:Y:S01]  /*6bd0*/  F2FP.F16.F32.PACK_AB R24, R25, R24 ;  /* 0x000000181918723e */ /* 0x000fe200000000ff */
[----:B------:R1:W-:Y:S01]  /*6be0*/  STS.128 [R72+0x20], R16 ;  /* 0x0000201048007388 */ /* 0x0003e20000000c00 */
[----:B------:R-:W-:Y:S02]  /*6bf0*/  F2FP.F16.F32.PACK_AB R25, R31, R26 ;  /* 0x0000001a1f19723e */ /* 0x000fe400000000ff */
[----:B------:R-:W-:Y:S02]  /*6c00*/  F2FP.F16.F32.PACK_AB R26, R29, R28 ;  /* 0x0000001c1d1a723e */ /* 0x000fe400000000ff */
[----:B------:R-:W-:Y:S02]  /*6c10*/  F2FP.F16.F32.PACK_AB R27, R35, R30 ;  /* 0x0000001e231b723e */ /* 0x000fe400000000ff */
[----:B------:R-:W-:Y:S03]  /*6c20*/  IADD3 R0, PT, PT, R64, 0x1, RZ ;  /* 0x0000000140007810 */ /* 0x000fe60007ffe0ff */
[----:B------:R1:W-:Y:S01]  /*6c30*/  STS.128 [R67+0x10], R24 ;  /* 0x0000101843007388 */ /* 0x0003e20000000c00 */
[----:B------:R-:W-:Y:S01]  /*6c40*/  @!PT LDS RZ, [RZ] ;  /* 0x00000000fffff984 */ /* 0x000fe20000000800 */
[----:B------:R-:W-:Y:S01]  /*6c50*/  @!PT LDS RZ, [RZ] ;  /* 0x00000000fffff984 */ /* 0x000fe20000000800 */
[----:B------:R-:W-:Y:S01]  /*6c60*/  @!PT LDS RZ, [RZ] ;  /* 0x00000000fffff984 */ /* 0x000fe20000000800 */
[----:B------:R-:W-:Y:S01]  /*6c70*/  @!PT LDS RZ, [RZ] ;  /* 0x00000000fffff984 */ /* 0x000fe20000000800 */
[----:B------:R2:W-:Y:S07]  /*6c80*/  MEMBAR.ALL.CTA ;  /* 0x0000000000007992 */ /* 0x0005ee0000008000 */
[----:B--2---:R-:W2:Y:S02]  /*6c90*/  FENCE.VIEW.ASYNC.S ;  /* 0x00000000000073c6 */ /* 0x004ea40000000000 */
[----:B--2---:R-:W-:Y:S06]  /*6ca0*/  BAR.SYNC.DEFER_BLOCKING 0x1, 0x80 ;  /* 0x0042000000007b1d */ /* 0x004fec0000010000 */
[----:B------:R-:W-:Y:S05]  /*6cb0*/  @P0 BRA `(.L_x_100) ;  /* 0x0000000000240947 */ /* 0x000fea0003800000 */
[----:B------:R-:W-:Y:S01]  /*6cc0*/  R2UR UR4, R75 ;  /* 0x000000004b0472ca */ /* 0x000fe200000e0000 */
[----:B------:R-:W-:Y:S01]  /*6cd0*/  UIADD3 UR6, UP0, UPT, UR56, 0x680, URZ ;  /* 0x0000068038067890 */ /* 0x000fe2000ff1e0ff */
[----:B------:R-:W-:Y:S02]  /*6ce0*/  R2UR UR42, R110 ;  /* 0x000000006e2a72ca */ /* 0x000fe400000e0000 */
[----:B------:R-:W-:Y:S01]  /*6cf0*/  R2UR UR43, R108 ;  /* 0x000000006c2b72ca */ /* 0x000fe200000e0000 */
[----:B------:R-:W-:Y:S01]  /*6d00*/  UIADD3.X UR7, UPT, UPT, URZ, UR57, URZ, UP0, !UPT ;  /* 0x00000039ff077290 */ /* 0x000fe200087fe4ff */
[----:B------:R-:W-:Y:S07]  /*6d10*/  R2UR UR44, R109 ;  /* 0x000000006d2c72ca */ /* 0x000fee00000e0000 */
[----:B------:R-:W-:Y:S09]  /*6d20*/  UIADD3 UR40, UPT, UPT, UR52, 0x200, UR4 ;  /* 0x0000020034287890 */ /* 0x000ff2000fffe004 */
[----:B------:R2:W-:Y:S02]  /*6d30*/  UTMASTG.4D.IM2COL [UR40], [UR6] ;  /* 0x00000028060073b5 */ /* 0x0005e40008058000 */
[----:B--2---:R0:W-:Y:S02]  /*6d40*/  UTMACMDFLUSH ;  /* 0x00000000000079b7 */ /* 0x0041e40000000000 */
.L_x_100:
[----:B------:R-:W-:Y:S05]  /*6d50*/  BSYNC.RECONVERGENT B0 ;  /* 0x0000000000007941 */ /* 0x000fea0003800200 */
.L_x_99:
[----:B------:R-:W-:Y:S01]  /*6d60*/  R2UR UR40, R0 ;  /* 0x00000000002872ca */ /* 0x000fe200000e0000 */
[----:B------:R-:W-:Y:S11]  /*6d70*/  BSSY.RECONVERGENT B0, `(.L_x_101) ;  /* 0x0000006000007945 */ /* 0x000ff60003800200 */
[----:B------:R-:W-:Y:S01]  /*6d80*/  @!UPT UIADD3 URZ, UPT, UPT, URZ, URZ, URZ ;  /* 0x000000fffffff290 */ /* 0x000fe2000fffe0ff */
[----:B------:R-:W-:Y:S04]  /*6d90*/  UISETP.NE.AND UP0, UPT, UR40, 0x3, UPT ;  /* 0x000000032800788c */ /* 0x000fe8000bf05270 */
[----:B------:R-:W-:Y:S01]  /*6da0*/  USEL UR42, UR40, URZ, UP0 ;  /* 0x000000ff282a7287 */ /* 0x000fe20008000000 */
[----:B------:R-:W-:Y:S11]  /*6db0*/  @P0 BRA `(.L_x_102) ;  /* 0x0000000000040947 */ /* 0x000ff60003800000 */
[----:B------:R-:W-:Y:S04]  /*6dc0*/  DEPBAR.LE SB0, 0x1 ;  /* 0x000080400000791a */ /* 0x000fe80000000000 */
.L_x_102:
[----:B------:R-:W-:Y:S05]  /*6dd0*/  BSYNC.RECONVERGENT B0 ;  /* 0x0000000000007941 */ /* 0x000fea0003800200 */
.L_x_101:
[----:B------:R-:W-:Y:S01]  /*6de0*/  BAR.SYNC.DEFER_BLOCKING 0x1, 0x80 ;  /* 0x0042000000007b1d */ /* 0x000fe20000010000 */
[----:B------:R-:W-:Y:S01]  /*6df0*/  ISETP.NE.AND P1, PT, R112, RZ, PT ;  /* 0x000000ff7000720c */ /* 0x000fe20003f25270 */
[----:B------:R-:W-:Y:S01]  /*6e00*/  UISETP.NE.AND UP0, UPT, UR54, URZ, UPT ;  /* 0x000000ff3600728c */ /* 0x000fe2000bf05270 */
[----:B------:R-:W-:Y:S11]  /*6e10*/  LEA R3, R115, UR52, 0x3 ;  /* 0x0000003473037c11 */ /* 0x000ff6000f8e18ff */
[----:B------:R-:W-:Y:S01]  /*6e20*/  @P1 SHF.L.U32 R4, R66, 0x1f, RZ ;  /* 0x0000001f42041819 */ /* 0x000fe200000006ff */
[----:B------:R-:W-:Y:S06]  /*6e30*/  BRA.U !UP0, `(.L_x_103) ;  /* 0x0000000108287547 */ /* 0x000fec000b800000 */
[----:B------:R-:W2:Y:S01]  /*6e40*/  S2R R0, SR_CgaCtaId ;  /* 0x0000000000007919 */ /* 0x000ea20000008800 */
[----:B------:R-:W-:Y:S05]  /*6e50*/  IMAD.U32 R2, RZ, RZ, UR53 ;  /* 0x00000035ff027e24 */ /* 0x000fea000f8e00ff */
[C---:B------:R-:W-:Y:S01]  /*6e60*/  @P1 LEA R5, R2.reuse, UR52, 0x3 ;  /* 0x0000003402051c11 */ /* 0x040fe2000f8e18ff */
[----:B------:R-:W-:Y:S04]  /*6e70*/  VIADD R2, R2, 0x1 ;  /* 0x0000000102027836 */ /* 0x000fe80000000000 */
[----:B------:R-:W-:Y:S01]  /*6e80*/  @P1 VIADD R5, R5, 0x118 ;  /* 0x0000011805051836 */ /* 0x000fe20000000000 */
[C---:B------:R-:W-:Y:S04]  /*6e90*/  ISETP.NE.AND P0, PT, R2.reuse, 0x3, PT ;  /* 0x000000030200780c */ /* 0x040fe80003f05270 */
[----:B------:R-:W-:Y:S04]  /*6ea0*/  SEL R2, R2, RZ, P0 ;  /* 0x000000ff02027207 */ /* 0x000fe80000000000 */
[----:B------:R-:W-:Y:S02]  /*6eb0*/  R2UR UR53, R2 ;  /* 0x00000000023572ca */ /* 0x000fe400000e0000 */
[----:B--2---:R-:W-:Y:S04]  /*6ec0*/  @P1 PRMT R0, R0, 0x654, R5 ;  /* 0x0000065400001816 */ /* 0x004fe80000000005 */
[----:B------:R2:W-:Y:S09]  /*6ed0*/  @P1 SYNCS.ARRIVE.TRANS64.RED.A1T0 RZ, [R0+URZ], RZ ;  /* 0x000000ff00ff19a7 */ /* 0x0005f200081004ff */
.L_x_103:
[----:B------:R-:W3:Y:S01]  /*6ee0*/  @P1 SYNCS.PHASECHK.TRANS64.TRYWAIT P0, [R3+URZ+0x100], R4 ;  /* 0x00010004030015a7 */ /* 0x000ee200080011ff */
[----:B------:R-:W-:Y:S01]  /*6ef0*/  BSSY B1, `(.L_x_104) ;  /* 0x0000015000017945 */ /* 0x000fe20003800000 */
[----:B---3--:R-:W-:Y:S03]  /*6f00*/  @P1 SEL R116, RZ, 0x1, !P0 ;  /* 0x00000001ff741807 */ /* 0x008fe60004000000 */
[----:B------:R-:W-:Y:S05]  /*6f10*/  @!P1 BRA `(.L_x_105) ;  /* 0x0000000000489947 */ /* 0x000fea0003800000 */
[----:B------:R-:W-:Y:S01]  /*6f20*/  ISETP.NE.AND P1, PT, R117, RZ, PT ;  /* 0x000000ff7500720c */ /* 0x000fe20003f25270 */
[----:B------:R-:W-:Y:S01]  /*6f30*/  BSSY B0, `(.L_x_106) ;  /* 0x000000a000007945 */ /* 0x000fe20003800000 */
[----:B------:R-:W-:Y:S11]  /*6f40*/  ISETP.NE.AND P0, PT, R116, RZ, PT ;  /* 0x000000ff7400720c */ /* 0x000ff60003f05270 */
[----:B------:R-:W-:Y:S04]  /*6f50*/  @P1 IMAD R115, R115, 0x2000, R106 ;  /* 0x0000200073731824 */ /* 0x000fe800078e026a */
[----:B------:R-:W-:Y:S01]  /*6f60*/  @P1 IMAD.IADD R4, R114, 0x1, R115 ;  /* 0x0000000172041824 */ /* 0x000fe200078e0273 */
[----:B------:R-:W-:Y:S03]  /*6f70*/  @P1 IADD3 R2, PT, PT, R113, R115, RZ ;  /* 0x0000007371021210 */ /* 0x000fe60007ffe0ff */
[----:B--2---:R-:W-:Y:S01]  /*6f80*/  @P1 IMAD.IADD R0, R105, 0x1, R4 ;  /* 0x0000000169001824 */ /* 0x004fe200078e0204 */
[----:B------:R-:W-:Y:S06]  /*6f90*/  @P0 BRA `(.L_x_107) ;  /* 0x00000000000c0947 */ /* 0x000fec0003800000 */
[----:B------:R-:W-:Y:S04]  /*6fa0*/  SHF.L.U32 R66, R66, 0x1f, RZ ;  /* 0x0000001f42427819 */ /* 0x000fe800000006ff */
[----:B------:R-:W2:Y:S02]  /*6fb0*/  SYNCS.PHASECHK.TRANS64.TRYWAIT P0, [R3+URZ+0x100], R66 ;  /* 0x00010042030075a7 */ /* 0x000ea400080011ff */
[----:B--2---:R-:W-:Y:S05]  /*6fc0*/  @!P0 BRA `(.L_x_108) ;  /* 0x0000001800f08947 */ /* 0x004fea0003800000 */
.L_x_107:
[----:B------:R-:W-:Y:S05]  /*6fd0*/  BSYNC B0 ;  /* 0x0000000000007941 */ /* 0x000fea0003800000 */
.L_x_106:
[----:B------:R-:W-:Y:S11]  /*6fe0*/  ISETP.NE.AND P0, PT, R117, RZ, PT ;  /* 0x000000ff7500720c */ /* 0x000ff60003f05270 */
[----:B------:R-:W-:Y:S02]  /*6ff0*/  @!UPT UIADD3 URZ, UPT, UPT, URZ, URZ, URZ ;  /* 0x000000fffffff290 */ /* 0x000fe4000fffe0ff */
[----:B------:R3:W4:Y:S04]  /*7000*/  @P0 LDS.128 R56, [R115] ;  /* 0x0000000073380984 */ /* 0x0007280000000c00 */
[----:B------:R3:W1:Y:S04]  /*7010*/  @P0 LDS.128 R68, [R2+0x20] ;  /* 0x0000200002440984 */ /* 0x0006680000000c00 */
[----:B------:R3:W1:Y:S04]  /*7020*/  @P0 LDS.128 R60, [R4+0x10] ;  /* 0x00001000043c0984 */ /* 0x0006680000000c00 */
[----:B------:R3:W1:Y:S02]  /*7030*/  @P0 LDS.128 R76, [R0+0x10] ;  /* 0x00001000004c0984 */ /* 0x0006640000000c00 */
.L_x_105:
[----:B------:R-:W-:Y:S05]  /*7040*/  BSYNC B1 ;  /* 0x0000000000017941 */ /* 0x000fea0003800000 */
.L_x_104:
[----:B--23--:R-:W-:Y:S05]  /*7050*/  VIADD R0, R48, 0x20 ;  /* 0x0000002030007836 */ /* 0x00cfea0000000000 */
[----:B------:R-:W-:Y:S04]  /*7060*/  SHF.R.U32.HI R0, RZ, 0x15, R0 ;  /* 0x00000015ff007819 */ /* 0x000fe80000011600 */
[----:B------:R-:W-:Y:S11]  /*7070*/  LOP3.LUT P0, RZ, R0, 0x3, R100, 0x48, !PT ;  /* 0x0000000300ff7812 */ /* 0x000ff60007804864 */
[----:B------:R-:W-:Y:S02]  /*7080*/  @!UPT UIADD3 URZ, UPT, UPT, URZ, URZ, URZ ;  /* 0x000000fffffff290 */ /* 0x000fe4000fffe0ff */
[----:B------:R-:W-:Y:S05]  /*7090*/  @!P0 BRA `(.L_x_109) ;  /* 0x0000000000408947 */ /* 0x000fea0003800000 */
[----:B------:R-:W2:Y:S01]  /*70a0*/  LDCU.64 UR8, c[0x4][0x70] ;  /* 0x01000e00ff0877ac */ /* 0x000ea20008000a00 */
[----:B------:R-:W-:Y:S01]  /*70b0*/  MOV R3, 0x0 ;  /* 0x0000000000037802 */ /* 0x000fe20000000f00 */
[----:B------:R-:W-:Y:S02]  /*70c0*/  HFMA2 R12, -RZ, RZ, 0, 5.9604644775390625e-08 ;  /* 0x00000001ff0c7431 */ /* 0x000fe400000001ff */
[----:B-1----:R-:W-:Y:S02]  /*70d0*/  IMAD.MOV.U32 R8, RZ, RZ, 0x192 ;  /* 0x00000192ff087424 */ /* 0x002fe400078e00ff */
[----:B------:R-:W-:Y:S01]  /*70e0*/  IMAD.MOV.U32 R13, RZ, RZ, RZ ;  /* 0x000000ffff0d7224 */ /* 0x000fe200078e00ff */
[----:B------:R-:W1:Y:S01]  /*70f0*/  LDCU.64 UR6, c[0x4][0x78] ;  /* 0x01000f00ff0677ac */ /* 0x000e620008000a00 */
[----:B------:R-:W3:Y:S01]  /*7100*/  LDC.64 R2, c[0x4][R3] ;  /* 0x0100000003027b82 */ /* 0x000ee20000000a00 */
[----:B------:R-:W5:Y:S01]  /*7110*/  LDCU.64 UR4, c[0x4][0x10] ;  /* 0x01000200ff0477ac */ /* 0x000f620008000a00 */
[----:B--2---:R-:W-:Y:S01]  /*7120*/  MOV R5, UR9 ;  /* 0x0000000900057c02 */ /* 0x004fe20008000f00 */
[----:B------:R-:W-:Y:S01]  /*7130*/  IMAD.U32 R4, RZ, RZ, UR8 ;  /* 0x00000008ff047e24 */ /* 0x000fe2000f8e00ff */
[----:B-1----:R-:W-:Y:S01]  /*7140*/  MOV R7, UR7 ;  /* 0x0000000700077c02 */ /* 0x002fe20008000f00 */
[----:B------:R-:W-:Y:S01]  /*7150*/  IMAD.U32 R6, RZ, RZ, UR6 ;  /* 0x00000006ff067e24 */ /* 0x000fe2000f8e00ff */
[----:B-----5:R-:W-:Y:S01]  /*7160*/  MOV R11, UR5 ;  /* 0x00000005000b7c02 */ /* 0x020fe20008000f00 */
[----:B------:R-:W-:Y:S02]  /*7170*/  IMAD.U32 R10, RZ, RZ, UR4 ;  /* 0x00000004ff0a7e24 */ /* 0x000fe4000f8e00ff */
[----:B------:R-:W-:Y:S07]  /*7180*/  LEPC R20, `(.L_x_109) ;  /* 0x000000001014794e */ /* 0x000fee0000000000 */
[----:B---34-:R-:W-:Y:S05]  /*7190*/  CALL.ABS.NOINC R2 ;  /* 0x0000000002007343 */ /* 0x018fea0003c00000 */
.L_x_109:
[----:B------:R-:W-:Y:S01]  /*71a0*/  ISETP.NE.AND P0, PT, R99, RZ, PT ;  /* 0x000000ff6300720c */ /* 0x000fe20003f05270 */
[----:B------:R-:W-:Y:S05]  /*71b0*/  WARPSYNC.ALL ;  /* 0x0000000000007948 */ /* 0x000fea0003800000 */
[----:B------:R-:W-:Y:S01]  /*71c0*/  R2UR UR4, R48 ;  /* 0x00000000300472ca */ /* 0x000fe200000e0000 */
[--C-:B----4-:R-:W-:Y:S01]  /*71d0*/  HADD2.F32 R0, -RZ, R56.reuse.H0_H0 ;  /* 0x20000038ff007230 */ /* 0x110fe20000004100 */
[----:B------:R-:W-:Y:S01]  /*71e0*/  R2UR UR6, R65 ;  /* 0x00000000410672ca */ /* 0x000fe200000e0000 */
[----:B------:R-:W-:Y:S01]  /*71f0*/  HADD2.F32 R2, -RZ, R56.H1_H1 ;  /* 0x30000038ff027230 */ /* 0x000fe20000004100 */
[----:B------:R-:W-:Y:S01]  /*7200*/  USHF.L.U32 UR5, UR42, 0xd, URZ ;  /* 0x0000000d2a057899 */ /* 0x000fe200080006ff */
[--C-:B------:R-:W-:Y:S01]  /*7210*/  HADD2.F32 R3, -RZ, R57.reuse.H0_H0 ;  /* 0x20000039ff037230 */ /* 0x100fe20000004100 */
[----:B------:R-:W-:Y:S01]  /*7220*/  BSSY.RECONVERGENT B0, `(.L_x_110) ;  /* 0x000008c000007945 */ /* 0x000fe20003800200 */
[----:B------:R-:W-:Y:S02]  /*7230*/  HADD2.F32 R48, -RZ, R57.H1_H1 ;  /* 0x30000039ff307230 */ /* 0x000fe40000004100 */
[--C-:B------:R-:W-:Y:S02]  /*7240*/  HADD2.F32 R50, -RZ, R58.reuse.H0_H0 ;  /* 0x2000003aff327230 */ /* 0x100fe40000004100 */
[----:B------:R-:W-:Y:S02]  /*7250*/  HADD2.F32 R51, -RZ, R58.H1_H1 ;  /* 0x3000003aff337230 */ /* 0x000fe40000004100 */
[----:B-1----:R-:W1:Y:S01]  /*7260*/  LDTM.x32 R4, tmem[UR4+0x20] ;  /* 0x00002004000479ee */ /* 0x002e6200082c0000 */
[----:B------:R-:W-:Y:S01]  /*7270*/  NOP ;  /* 0x0000000000007918 */ /* 0x000fe20000000000 */
[----:B------:R-:W-:Y:S01]  /*7280*/  UIADD3 UR6, UPT, UPT, UR6, 0x160, URZ ;  /* 0x0000016006067890 */ /* 0x000fe2000fffe0ff */
[--C-:B------:R-:W-:Y:S02]  /*7290*/  HADD2.F32 R52, -RZ, R59.reuse.H0_H0 ;  /* 0x2000003bff347230 */ /* 0x100fe40000004100 */
[----:B------:R-:W-:Y:S01]  /*72a0*/  HADD2.F32 R53, -RZ, R59.H1_H1 ;  /* 0x3000003bff357230 */ /* 0x000fe20000004100 */
[----:B------:R-:W-:Y:S01]  /*72b0*/  UPRMT UR6, UR45, 0x654, UR6 ;  /* 0x000006542d067896 */ /* 0x000fe20008000006 */
[--C-:B------:R-:W-:Y:S02]  /*72c0*/  HADD2.F32 R54, -RZ, R60.reuse.H0_H0 ;  /* 0x2000003cff367230 */ /* 0x100fe40000004100 */
[----:B------:R-:W-:Y:S02]  /*72d0*/  HADD2.F32 R55, -RZ, R60.H1_H1 ;  /* 0x3000003cff377230 */ /* 0x000fe40000004100 */
[--C-:B------:R-:W-:Y:S02]  /*72e0*/  HADD2.F32 R56, -RZ, R61.reuse.H0_H0 ;  /* 0x2000003dff387230 */ /* 0x100fe40000004100 */
[----:B------:R-:W-:Y:S02]  /*72f0*/  HADD2.F32 R57, -RZ, R61.H1_H1 ;  /* 0x3000003dff397230 */ /* 0x000fe40000004100 */
[----:B-1----:R-:W-:Y:S01]  /*7300*/  SYNCS.ARRIVE.TRANS64.RED.A1T0 RZ, [UR6], RZ ;  /* 0x000000ffffff79a7 */ /* 0x002fe20008100406 */
[--C-:B------:R-:W-:Y:S02]  /*7310*/  HADD2.F32 R58, -RZ, R62.reuse.H0_H0 ;  /* 0x2000003eff3a7230 */ /* 0x100fe40000004100 */
[----:B------:R-:W-:Y:S02]  /*7320*/  HADD2.F32 R59, -RZ, R62.H1_H1 ;  /* 0x3000003eff3b7230 */ /* 0x000fe40000004100 */
[--C-:B------:R-:W-:Y:S02]  /*7330*/  HADD2.F32 R60, -RZ, R63.reuse.H0_H0 ;  /* 0x2000003fff3c7230 */ /* 0x100fe40000004100 */
[----:B------:R-:W-:Y:S02]  /*7340*/  HADD2.F32 R61, -RZ, R63.H1_H1 ;  /* 0x3000003fff3d7230 */ /* 0x000fe40000004100 */
[C---:B------:R-:W-:Y:S01]  /*7350*/  FMUL R4, R47.reuse, R4 ;  /* 0x000000042f047220 */ /* 0x040fe20000400000 */
[C---:B------:R-:W-:Y:S01]  /*7360*/  FMUL R5, R47.reuse, R5 ;  /* 0x000000052f057220 */ /* 0x040fe20000400000 */
[C---:B------:R-:W-:Y:S01]  /*7370*/  FMUL R6, R47.reuse, R6 ;  /* 0x000000062f067220 */ /* 0x040fe20000400000 */
[----:B------:R-:W-:Y:S01]  /*7380*/  FMUL R7, R47, R7 ;  /* 0x000000072f077220 */ /* 0x000fe20000400000 */
[C---:B------:R-:W-:Y:S01]  /*7390*/  FFMA R4, R49.reuse, R0, R4 ;  /* 0x0000000031047223 */ /* 0x040fe20000000004 */
[C---:B------:R-:W-:Y:S01]  /*73a0*/  FFMA R5, R49.reuse, R2, R5 ;  /* 0x0000000231057223 */ /* 0x040fe20000000005 */
[C---:B------:R-:W-:Y:S01]  /*73b0*/  FFMA R6, R49.reuse, R3, R6 ;  /* 0x0000000331067223 */ /* 0x040fe20000000006 */
[----:B------:R-:W-:Y:S01]  /*73c0*/  FFMA R7, R49, R48, R7 ;  /* 0x0000003031077223 */ /* 0x000fe20000000007 */
[C---:B------:R-:W-:Y:S01]  /*73d0*/  FMUL R8, R47.reuse, R8 ;  /* 0x000000082f087220 */ /* 0x040fe20000400000 */
[----:B------:R-:W-:Y:S01]  /*73e0*/  FMUL R9, R47, R9 ;  /* 0x000000092f097220 */ /* 0x000fe20000400000 */
[----:B------:R-:W-:Y:S01]  /*73f0*/  F2FP.F16.F32.PACK_AB R4, R5, R4 ;  /* 0x000000040504723e */ /* 0x000fe200000000ff */
[----:B------:R-:W-:Y:S01]  /*7400*/  FMUL R0, R47, R10 ;  /* 0x0000000a2f007220 */ /* 0x000fe20000400000 */
[----:B------:R-:W-:Y:S01]  /*7410*/  F2FP.F16.F32.PACK_AB R5, R7, R6 ;  /* 0x000000060705723e */ /* 0x000fe200000000ff */
[C---:B------:R-:W-:Y:S01]  /*7420*/  FFMA R8, R49.reuse, R50, R8 ;  /* 0x0000003231087223 */ /* 0x040fe20000000008 */
[C---:B------:R-:W-:Y:S01]  /*7430*/  FFMA R9, R49.reuse, R51, R9 ;  /* 0x0000003331097223 */ /* 0x040fe20000000009 */
[----:B------:R-:W-:Y:S01]  /*7440*/  FFMA R0, R49, R52, R0 ;  /* 0x0000003431007223 */ /* 0x000fe20000000000 */
[C---:B------:R-:W-:Y:S01]  /*7450*/  FMUL R2, R47.reuse, R11 ;  /* 0x0000000b2f027220 */ /* 0x040fe20000400000 */
[C---:B------:R-:W-:Y:S01]  /*7460*/  FMUL R3, R47.reuse, R12 ;  /* 0x0000000c2f037220 */ /* 0x040fe20000400000 */
[----:B------:R-:W-:Y:S01]  /*7470*/  FMUL R10, R47, R13 ;  /* 0x0000000d2f0a7220 */ /* 0x000fe20000400000 */
[----:B------:R-:W-:Y:S01]  /*7480*/  F2FP.F16.F32.PACK_AB R6, R9, R8 ;  /* 0x000000080906723e */ /* 0x000fe200000000ff */
[C---:B------:R-:W-:Y:S01]  /*7490*/  FFMA R2, R49.reuse, R53, R2 ;  /* 0x0000003531027223 */ /* 0x040fe20000000002 */
[C---:B------:R-:W-:Y:S01]  /*74a0*/  FFMA R3, R49.reuse, R54, R3 ;  /* 0x0000003631037223 */ /* 0x040fe20000000003 */
[----:B------:R-:W-:Y:S01]  /*74b0*/  FFMA R10, R49, R55, R10 ;  /* 0x00000037310a7223 */ /* 0x000fe2000000000a */
[C---:B------:R-:W-:Y:S01]  /*74c0*/  FMUL R11, R47.reuse, R14 ;  /* 0x0000000e2f0b7220 */ /* 0x040fe20000400000 */
[C---:B------:R-:W-:Y:S01]  /*74d0*/  FMUL R15, R47.reuse, R15 ;  /* 0x0000000f2f0f7220 */ /* 0x040fe20000400000 */
[C---:B------:R-:W-:Y:S01]  /*74e0*/  FMUL R12, R47.reuse, R16 ;  /* 0x000000102f0c7220 */ /* 0x040fe20000400000 */
[----:B------:R-:W-:Y:S01]  /*74f0*/  FMUL R13, R47, R17 ;  /* 0x000000112f0d7220 */ /* 0x000fe20000400000 */
[----:B------:R-:W-:Y:S01]  /*7500*/  FFMA R11, R49, R56, R11 ;  /* 0x00000038310b7223 */ /* 0x000fe2000000000b */
[----:B------:R-:W-:Y:S01]  /*7510*/  FMUL R14, R47, R18 ;  /* 0x000000122f0e7220 */ /* 0x000fe20000400000 */
[----:B------:R-:W-:Y:S01]  /*7520*/  FFMA R15, R49, R57, R15 ;  /* 0x00000039310f7223 */ /* 0x000fe2000000000f */
[--C-:B------:R-:W-:Y:S02]  /*7530*/  HADD2.F32 R62, -RZ, R68.reuse.H0_H0 ;  /* 0x20000044ff3e7230 */ /* 0x100fe40000004100 */
[----:B------:R-:W-:Y:S01]  /*7540*/  FMUL R19, R47, R19 ;  /* 0x000000132f137220 */ /* 0x000fe20000400000 */
[----:B------:R-:W-:Y:S01]  /*7550*/  F2FP.F16.F32.PACK_AB R7, R2, R0 ;  /* 0x000000000207723e */ /* 0x000fe200000000ff */
[----:B------:R-:W-:Y:S01]  /*7560*/  FFMA R12, R49, R58, R12 ;  /* 0x0000003a310c7223 */ /* 0x000fe2000000000c */
[----:B------:R-:W-:Y:S02]  /*7570*/  HADD2.F32 R63, -RZ, R68.H1_H1 ;  /* 0x30000044ff3f7230 */ /* 0x000fe40000004100 */
[----:B------:R-:W-:Y:S01]  /*7580*/  FMUL R16, R47, R20 ;  /* 0x000000142f107220 */ /* 0x000fe20000400000 */
[----:B------:R-:W-:Y:S01]  /*7590*/  FFMA R13, R49, R59, R13 ;  /* 0x0000003b310d7223 */ /* 0x000fe2000000000d */
[----:B------:R1:W-:Y:S01]  /*75a0*/  STS.128 [R106+UR5], R4 ;  /* 0x000000046a007988 */ /* 0x0003e20008000c05 */
[--C-:B------:R-:W-:Y:S02]  /*75b0*/  HADD2.F32 R64, -RZ, R69.reuse.H0_H0 ;  /* 0x20000045ff407230 */ /* 0x100fe40000004100 */
[----:B------:R-:W-:Y:S01]  /*75c0*/  FMUL R17, R47, R21 ;  /* 0x000000152f117220 */ /* 0x000fe20000400000 */
[----:B------:R-:W-:Y:S01]  /*75d0*/  FFMA R14, R49, R60, R14 ;  /* 0x0000003c310e7223 */ /* 0x000fe2000000000e */
[----:B------:R-:W-:Y:S02]  /*75e0*/  HADD2.F32 R65, -RZ, R69.H1_H1 ;  /* 0x30000045ff417230 */ /* 0x000fe40000004100 */
[----:B------:R-:W-:Y:S01]  /*75f0*/  FMUL R18, R47, R22 ;  /* 0x000000162f127220 */ /* 0x000fe20000400000 */
[----:B------:R-:W-:Y:S01]  /*7600*/  FFMA R19, R49, R61, R19 ;  /* 0x0000003d31137223 */ /* 0x000fe20000000013 */
[----:B------:R-:W-:Y:S02]  /*7610*/  HADD2.F32 R66, -RZ, R70.H0_H0 ;  /* 0x20000046ff427230 */ /* 0x000fe40000004100 */
[----:B------:R-:W-:Y:S01]  /*7620*/  FMUL R23, R47, R23 ;  /* 0x000000172f177220 */ /* 0x000fe20000400000 */
[--C-:B------:R-:W-:Y:S02]  /*7630*/  HADD2.F32 R74, -RZ, R78.reuse.H0_H0 ;  /* 0x2000004eff4a7230 */ /* 0x100fe40000004100 */
[----:B------:R-:W-:Y:S01]  /*7640*/  FFMA R16, R49, R62, R16 ;  /* 0x0000003e31107223 */ /* 0x000fe20000000010 */
[----:B------:R-:W-:Y:S01]  /*7650*/  HADD2.F32 R75, -RZ, R78.H1_H1 ;  /* 0x3000004eff4b7230 */ /* 0x000fe20000004100 */
[----:B------:R-:W-:Y:S01]  /*7660*/  IADD3 R78, PT, PT, R106, UR5, RZ ;  /* 0x000000056a4e7c10 */ /* 0x000fe2000fffe0ff */
[----:B------:R-:W-:Y:S02]  /*7670*/  HADD2.F32 R67, -RZ, R70.H1_H1 ;  /* 0x30000046ff437230 */ /* 0x000fe40000004100 */
[----:B------:R-:W-:Y:S01]  /*7680*/  FMUL R20, R47, R24 ;  /* 0x000000182f147220 */ /* 0x000fe20000400000 */
[----:B------:R-:W-:Y:S01]  /*7690*/  FFMA R17, R49, R63, R17 ;  /* 0x0000003f31117223 */ /* 0x000fe20000000011 */
[--C-:B------:R-:W-:Y:S02]  /*76a0*/  HADD2.F32 R68, -RZ, R71.reuse.H0_H0 ;  /* 0x20000047ff447230 */ /* 0x100fe40000004100 */
[----:B------:R-:W-:Y:S01]  /*76b0*/  FMUL R21, R47, R25 ;  /* 0x000000192f157220 */ /* 0x000fe20000400000 */
[----:B------:R-:W-:Y:S01]  /*76c0*/  FFMA R18, R49, R64, R18 ;  /* 0x0000004031127223 */ /* 0x000fe20000000012 */
[----:B------:R-:W-:Y:S02]  /*76d0*/  HADD2.F32 R69, -RZ, R71.H1_H1 ;  /* 0x30000047ff457230 */ /* 0x000fe40000004100 */
[----:B------:R-:W-:Y:S01]  /*76e0*/  FMUL R22, R47, R26 ;  /* 0x0000001a2f167220 */ /* 0x000fe20000400000 */
[----:B------:R-:W-:Y:S01]  /*76f0*/  F2FP.F16.F32.PACK_AB R8, R10, R3 ;  /* 0x000000030a08723e */ /* 0x000fe200000000ff */
[----:B------:R-:W-:Y:S01]  /*7700*/  FFMA R23, R49, R65, R23 ;  /* 0x0000004131177223 */ /* 0x000fe20000000017 */
[----:B------:R-:W-:Y:S01]  /*7710*/  F2FP.F16.F32.PACK_AB R9, R15, R11 ;  /* 0x0000000b0f09723e */ /* 0x000fe200000000ff */
[--C-:B------:R-:W-:Y:S02]  /*7720*/  HADD2.F32 R70, -RZ, R76.reuse.H0_H0 ;  /* 0x2000004cff467230 */ /* 0x100fe40000004100 */
[----:B------:R-:W-:Y:S01]  /*7730*/  FMUL R27, R47, R27 ;  /* 0x0000001b2f1b7220 */ /* 0x000fe20000400000 */
[----:B------:R-:W-:Y:S01]  /*7740*/  IADD3 R114, PT, PT, R114, R78, RZ ;  /* 0x0000004e72727210 */ /* 0x000fe20007ffe0ff */
[----:B------:R-:W-:Y:S01]  /*7750*/  FFMA R20, R49, R66, R20 ;  /* 0x0000004231147223 */ /* 0x000fe20000000014 */
[----:B------:R-:W-:Y:S01]  /*7760*/  F2FP.F16.F32.PACK_AB R10, R13, R12 ;  /* 0x0000000c0d0a723e */ /* 0x000fe200000000ff */
[----:B------:R-:W-:Y:S01]  /*7770*/  HADD2.F32 R71, -RZ, R76.H1_H1 ;  /* 0x3000004cff477230 */ /* 0x000fe20000004100 */
[----:B------:R-:W-:Y:S01]  /*7780*/  F2FP.F16.F32.PACK_AB R11, R19, R14 ;  /* 0x0000000e130b723e */ /* 0x000fe200000000ff */
[----:B------:R-:W-:Y:S01]  /*7790*/  FMUL R24, R47, R28 ;  /* 0x0000001c2f187220 */ /* 0x000fe20000400000 */
[----:B------:R-:W-:Y:S01]  /*77a0*/  FFMA R21, R49, R67, R21 ;  /* 0x0000004331157223 */ /* 0x000fe20000000015 */
[--C-:B------:R-:W-:Y:S02]  /*77b0*/  HADD2.F32 R72, -RZ, R77.reuse.H0_H0 ;  /* 0x2000004dff487230 */ /* 0x100fe40000004100 */
[----:B------:R-:W-:Y:S01]  /*77c0*/  FMUL R25, R47, R29 ;  /* 0x0000001d2f197220 */ /* 0x000fe20000400000 */
[----:B------:R1:W-:Y:S01]  /*77d0*/  STS.128 [R114+0x10], R8 ;  /* 0x0000100872007388 */ /* 0x0003e20000000c00 */
[----:B------:R-:W-:Y:S01]  /*77e0*/  FFMA R22, R49, R68, R22 ;  /* 0x0000004431167223 */ /* 0x000fe20000000016 */
[----:B------:R-:W-:Y:S02]  /*77f0*/  HADD2.F32 R73, -RZ, R77.H1_H1 ;  /* 0x3000004dff497230 */ /* 0x000fe40000004100 */
[----:B------:R-:W-:Y:S01]  /*7800*/  FMUL R26, R47, R30 ;  /* 0x0000001e2f1a7220 */ /* 0x000fe20000400000 */
[----:B------:R-:W-:Y:S01]  /*7810*/  FFMA R27, R49, R69, R27 ;  /* 0x00000045311b7223 */ /* 0x000fe2000000001b */
        /* <DEDUP_REMOVED lines=10> */
[----:B------:R-:W-:Y:S01]  /*78c0*/  F2FP.F16.F32.PACK_AB R17, R23, R18 ;  /* 0x000000121711723e */ /* 0x000fe200000000ff */
[----:B------:R-:W-:Y:S01]  /*78d0*/  FFMA R31, R49, R73, R31 ;  /* 0x00000049311f7223 */ /* 0x000fe2000000001f */
[----:B------:R-:W-:Y:S01]  /*78e0*/  FMUL R35, R47, R35 ;  /* 0x000000232f237220 */ /* 0x000fe20000400000 */
[----:B------:R-:W-:Y:S01]  /*78f0*/  IADD3 R113, PT, PT, R113, R78, RZ ;  /* 0x0000004e71717210 */ /* 0x000fe20007ffe0ff */
[----:B------:R-:W-:Y:S01]  /*7900*/  FFMA R28, R49, R74, R28 ;  /* 0x0000004a311c7223 */ /* 0x000fe2000000001c */
[----:B------:R-:W-:Y:S01]  /*7910*/  F2FP.F16.F32.PACK_AB R18, R21, R20 ;  /* 0x000000141512723e */ /* 0x000fe200000000ff */
[----:B------:R-:W-:Y:S01]  /*7920*/  FFMA R29, R49, R75, R29 ;  /* 0x0000004b311d7223 */ /* 0x000fe2000000001d */
[----:B------:R-:W-:Y:S01]  /*7930*/  F2FP.F16.F32.PACK_AB R19, R27, R22 ;  /* 0x000000161b13723e */ /* 0x000fe200000000ff */
[C---:B------:R-:W-:Y:S01]  /*7940*/  FFMA R30, R49.reuse, R76, R30 ;  /* 0x0000004c311e7223 */ /* 0x040fe2000000001e */
[----:B------:R-:W-:Y:S01]  /*7950*/  FFMA R35, R49, R77, R35 ;  /* 0x0000004d31237223 */ /* 0x000fe20000000023 */
[----:B------:R-:W-:Y:S02]  /*7960*/  F2FP.F16.F32.PACK_AB R24, R25, R24 ;  /* 0x000000181918723e */ /* 0x000fe400000000ff */
[----:B------:R1:W-:Y:S01]  /*7970*/  STS.128 [R113+0x20], R16 ;  /* 0x0000201071007388 */ /* 0x0003e20000000c00 */
[----:B------:R-:W-:Y:S02]  /*7980*/  F2FP.F16.F32.PACK_AB R25, R31, R26 ;  /* 0x0000001a1f19723e */ /* 0x000fe400000000ff */
[----:B------:R-:W-:Y:S02]  /*7990*/  F2FP.F16.F32.PACK_AB R26, R29, R28 ;  /* 0x0000001c1d1a723e */ /* 0x000fe400000000ff */
[----:B------:R-:W-:Y:S02]  /*79a0*/  F2FP.F16.F32.PACK_AB R27, R35, R30 ;  /* 0x0000001e231b723e */ /* 0x000fe400000000ff */
[----:B------:R-:W-:Y:S05]  /*79b0*/  IADD3 R0, PT, PT, R105, R114, RZ ;  /* 0x0000007269007210 */ /* 0x000fea0007ffe0ff */
        /* <DEDUP_REMOVED lines=11> */
[----:B------:R-:W-:Y:S01]  /*7a70*/  R2UR UR11, R108 ;  /* 0x000000006c0b72ca */ /* 0x000fe200000e0000 */
[----:B------:R-:W-:Y:S01]  /*7a80*/  UIADD3 UR9, UPT, UPT, UR41, 0x20, URZ ;  /* 0x0000002029097890 */ /* 0x000fe2000fffe0ff */
[----:B------:R-:W-:Y:S01]  /*7a90*/  R2UR UR12, R109 ;  /* 0x000000006d0c72ca */ /* 0x000fe200000e0000 */
[----:B------:R-:W-:Y:S02]  /*7aa0*/  UIADD3 UR8, UPT, UPT, UR52, 0x200, UR5 ;  /* 0x0000020034087890 */ /* 0x000fe4000fffe005 */
[----:B------:R-:W-:Y:S10]  /*7ab0*/  UIADD3.X UR7, UPT, UPT, URZ, UR57, URZ, UP0, !UPT ;  /* 0x00000039ff077290 */ /* 0x000ff400087fe4ff */
[----:B------:R2:W-:Y:S02]  /*7ac0*/  UTMASTG.4D.IM2COL [UR8], [UR6] ;  /* 0x00000008060073b5 */ /* 0x0005e40008058000 */
[----:B--2---:R0:W-:Y:S02]  /*7ad0*/  UTMACMDFLUSH ;  /* 0x00000000000079b7 */ /* 0x0041e40000000000 */
.L_x_111:
[----:B------:R-:W-:Y:S05]  /*7ae0*/  BSYNC.RECONVERGENT B0 ;  /* 0x0000000000007941 */ /* 0x000fea0003800200 */
.L_x_110:
[----:B-1----:R-:W-:Y:S01]  /*7af0*/  MOV R0, UR40 ;  /* 0x0000002800007c02 */ /* 0x002fe20008000f00 */
[----:B------:R-:W-:Y:S01]  /*7b00*/  UIADD3 UR42, UPT, UPT, UR42, 0x1, URZ ;  /* 0x000000012a2a7890 */ /* 0x000fe2000fffe0ff */
[----:B------:R-:W-:Y:S05]  /*7b10*/  BSSY.RECONVERGENT B0, `(.L_x_112) ;  /* 0x0000005000007945 */ /* 0x000fea0003800200 */
[----:B------:R-:W-:Y:S02]  /*7b20*/  MOV R2, UR42 ;  /* 0x0000002a00027c02 */ /* 0x000fe40008000f00 */
[----:B------:R-:W-:Y:S01]  /*7b30*/  MOV R64, UR42 ;  /* 0x0000002a00407c02 */ /* 0x000fe20008000f00 */
[----:B------:R-:W-:Y:S05]  /*7b40*/  @P0 BRA `(.L_x_113) ;  /* 0x0000000000040947 */ /* 0x000fea0003800000 */
[----:B------:R-:W-:Y:S04]  /*7b50*/  DEPBAR.LE SB0, 0x1 ;  /* 0x000080400000791a */ /* 0x000fe80000000000 */
.L_x_113:
[----:B------:R-:W-:Y:S05]  /*7b60*/  BSYNC.RECONVERGENT B0 ;  /* 0x0000000000007941 */ /* 0x000fea0003800200 */
.L_x_112:
[----:B------:R-:W-:Y:S01]  /*7b70*/  BAR.SYNC.DEFER_BLOCKING 0x1, 0x80 ;  /* 0x0042000000007b1d */ /* 0x000fe20000010000 */
[----:B------:R-:W-:Y:S01]  /*7b80*/  ISETP.NE.AND P0, PT, R2, 0x3, PT ;  /* 0x000000030200780c */ /* 0x000fe20003f05270 */
[----:B------:R-:W-:Y:S01]  /*7b90*/  UISETP.NE.AND UP0, UPT, UR54, -0x2, UPT ;  /* 0xfffffffe3600788c */ /* 0x000fe2000bf05270 */
[----:B------:R-:W-:Y:S02]  /*7ba0*/  VIADD R45, R45, 0x1 ;  /* 0x000000012d2d7836 */ /* 0x000fe40000000000 */
[----:B------:R-:W-:Y:S02]  /*7bb0*/  ISETP.EQ.XOR P1, PT, R0, 0x3, !P0 ;  /* 0x000000030000780c */ /* 0x000fe40004722a70 */
[----:B------:R-:W-:Y:S02]  /*7bc0*/  SEL R64, R64, RZ, P0 ;  /* 0x000000ff40407207 */ /* 0x000fe40000000000 */
[----:B------:R-:W-:Y:S04]  /*7bd0*/  SEL R0, RZ, 0x1, !P1 ;  /* 0x00000001ff007807 */ /* 0x000fe80004800000 */
[----:B------:R-:W-:Y:S01]  /*7be0*/  LOP3.LUT R98, R98, R0, RZ, 0x3c, !PT ;  /* 0x0000000062627212 */ /* 0x000fe200078e3cff */
[----:B------:R-:W-:Y:S06]  /*7bf0*/  BRA.U !UP0, `(.L_x_114) ;  /* 0x00000001082c7547 */ /* 0x000fec000b800000 */
[----:B------:R-:W-:Y:S01]  /*7c00*/  ISETP.NE.AND P2, PT, R112, RZ, PT ;  /* 0x000000ff7000720c */ /* 0x000fe20003f45270 */
[----:B------:R-:W1:Y:S01]  /*7c10*/  S2R R0, SR_CgaCtaId ;  /* 0x0000000000007919 */ /* 0x000e620000008800 */
[----:B------:R-:W-:Y:S11]  /*7c20*/  IMAD.U32 R2, RZ, RZ, UR53 ;  /* 0x00000035ff027e24 */ /* 0x000ff6000f8e00ff */
[C---:B------:R-:W-:Y:S01]  /*7c30*/  @P2 LEA R3, R2.reuse, UR52, 0x3 ;  /* 0x0000003402032c11 */ /* 0x040fe2000f8e18ff */
[----:B------:R-:W-:Y:S04]  /*7c40*/  VIADD R2, R2, 0x1 ;  /* 0x0000000102027836 */ /* 0x000fe80000000000 */
[----:B------:R-:W-:Y:S01]  /*7c50*/  @P2 VIADD R3, R3, 0x118 ;  /* 0x0000011803032836 */ /* 0x000fe20000000000 */
[C---:B------:R-:W-:Y:S04]  /*7c60*/  ISETP.NE.AND P0, PT, R2.reuse, 0x3, PT ;  /* 0x000000030200780c */ /* 0x040fe80003f05270 */
[----:B------:R-:W-:Y:S04]  /*7c70*/  SEL R2, R2, RZ, P0 ;  /* 0x000000ff02027207 */ /* 0x000fe80000000000 */
[----:B------:R-:W-:Y:S02]  /*7c80*/  R2UR UR53, R2 ;  /* 0x00000000023572ca */ /* 0x000fe400000e0000 */
[----:B-1----:R-:W-:Y:S04]  /*7c90*/  @P2 PRMT R0, R0, 0x654, R3 ;  /* 0x0000065400002816 */ /* 0x002fe80000000003 */
[----:B------:R1:W-:Y:S09]  /*7ca0*/  @P2 SYNCS.ARRIVE.TRANS64.RED.A1T0 RZ, [R0+URZ], RZ ;  /* 0x000000ff00ff29a7 */ /* 0x0003f200081004ff */
.L_x_114:
[----:B------:R-:W-:Y:S01]  /*7cb0*/  ISETP.NE.AND P1, PT, R107, RZ, PT ;  /* 0x000000ff6b00720c */ /* 0x000fe20003f25270 */
[----:B------:R-:W-:Y:S01]  /*7cc0*/  UIADD3 UR54, UPT, UPT, UR54, 0x2, URZ ;  /* 0x0000000236367890 */ /* 0x000fe2000fffe0ff */
[----:B------:R-:W-:Y:S01]  /*7cd0*/  ISETP.NE.AND P0, PT, R45, 0x2, PT ;  /* 0x000000022d00780c */ /* 0x000fe20003f05270 */
[----:B------:R-:W-:Y:S01]  /*7ce0*/  IMAD.IADD R14, R43, 0x1, R90 ;  /* 0x000000012b0e7824 */ /* 0x000fe200078e025a */
[----:B------:R-:W-:Y:S01]  /*7cf0*/  LOP3.LUT R96, R96, 0x1, RZ, 0x3c, !PT ;  /* 0x0000000160607812 */ /* 0x000fe200078e3cff */
[----:B------:R-:W-:Y:S01]  /*7d00*/  IMAD.IADD R18, R44, 0x1, R91 ;  /* 0x000000012c127824 */ /* 0x000fe200078e025b */
[----:B-1----:R-:W-:Y:S01]  /*7d10*/  SEL R0, RZ, 0x1, P0 ;  /* 0x00000001ff007807 */ /* 0x002fe20000000000 */
[----:B------:R-:W-:Y:S01]  /*7d20*/  IMAD.MOV.U32 R17, RZ, RZ, R104 ;  /* 0x000000ffff117224 */ /* 0x000fe200078e0068 */
[----:B------:R-:W-:Y:S02]  /*7d30*/  SEL R45, R45, RZ, P0 ;  /* 0x000000ff2d2d7207 */ /* 0x000fe40000000000 */
[----:B------:R-:W-:Y:S03]  /*7d40*/  LOP3.LUT R97, R97, R0, RZ, 0x3c, !PT ;  /* 0x0000000061617212 */ /* 0x000fe600078e3cff */
[----:B------:R-:W-:Y:S05]  /*7d50*/  @P1 BRA `(.L_x_115) ;  /* 0xffffffd400e81947 */ /* 0x000fea000383ffff */
[----:B------:R-:W-:-:S13]  /*7d60*/  ISETP.NE.AND P1, PT, R101, RZ, PT ;  /* 0x000000ff6500720c */ /* 0x000fda0003f25270 */
[----:B------:R-:W-:Y:S05]  /*7d70*/  @!P1 BRA `(.L_x_116) ;  /* 0x0000000000489947 */ /* 0x000fea0003800000 */
[----:B------:R-:W1:Y:S02]  /*7d80*/  LDCU.64 UR4, c[0x0][0x890] ;  /* 0x00011200ff0477ac */ /* 0x000e640008000a00 */
[----:B-1----:R-:W-:-:S04]  /*7d90*/  UISETP.NE.U32.AND UP0, UPT, UR4, URZ, UPT ;  /* 0x000000ff0400728c */ /* 0x002fc8000bf05070 */
[----:B------:R-:W-:-:S09]  /*7da0*/  UISETP.NE.AND.EX UP0, UPT, UR5, URZ, UPT, UP0 ;  /* 0x000000ff0500728c */ /* 0x000fd2000bf05300 */
[----:B------:R-:W-:Y:S05]  /*7db0*/  BRA.U UP0, `(.L_x_117) ;  /* 0x00000001000c7547 */ /* 0x000fea000b800000 */
[----:B------:R-:W-:-:S13]  /*7dc0*/  FSETP.NEU.AND P0, PT, R49, RZ, PT ;  /* 0x000000ff3100720b */ /* 0x000fda0003f0d000 */
[----:B------:R-:W-:Y:S05]  /*7dd0*/  @!P0 EXIT ;  /* 0x000000000000894d */ /* 0x000fea0003800000 */
[----:B------:R-:W-:Y:S05]  /*7de0*/  BRA `(.L_x_116) ;  /* 0x00000000002c7947 */ /* 0x000fea0003800000 */
.L_x_117:
[----:B------:R-:W-:Y:S01]  /*7df0*/  ISETP.NE.AND P0, PT, R111, RZ, PT ;  /* 0x000000ff6f00720c */ /* 0x000fe20003f05270 */
[----:B------:R-:W-:-:S12]  /*7e00*/  BSSY.RECONVERGENT B0, `(.L_x_116) ;  /* 0x0000009000007945 */ /* 0x000fd80003800200 */
[----:B------:R-:W-:Y:S05]  /*7e10*/  @P0 BRA `(.L_x_118) ;  /* 0x0000000000140947 */ /* 0x000fea0003800000 */
[----:B------:R-:W1:Y:S02]  /*7e20*/  LDCU.64 UR4, c[0x0][0x888] ;  /* 0x00011100ff0477ac */ /* 0x000e640008000a00 */
[----:B-1----:R-:W-:-:S04]  /*7e30*/  ISETP.NE.U32.AND P0, PT, RZ, UR4, PT ;  /* 0x00000004ff007c0c */ /* 0x002fc8000bf05070 */
[----:B------:R-:W-:-:S13]  /*7e40*/  ISETP.NE.AND.EX P0, PT, RZ, UR5, PT, P0 ;  /* 0x00000005ff007c0c */ /* 0x000fda000bf05300 */
[----:B------:R-:W-:Y:S05]  /*7e50*/  @!P0 EXIT ;  /* 0x000000000000894d */ /* 0x000fea0003800000 */
[----:B------:R-:W-:Y:S05]  /*7e60*/  BRA `(.L_x_119) ;  /* 0x0000000000087947 */ /* 0x000fea0003800000 */
.L_x_118:
[----:B------:R-:W-:-:S13]  /*7e70*/  FSETP.NEU.AND P0, PT, R49, RZ, PT ;  /* 0x000000ff3100720b */ /* 0x000fda0003f0d000 */
[----:B------:R-:W-:Y:S05]  /*7e80*/  @!P0 EXIT ;  /* 0x000000000000894d */ /* 0x000fea0003800000 */
.L_x_119:
[----:B------:R-:W-:Y:S05]  /*7e90*/  BSYNC.RECONVERGENT B0 ;  /* 0x0000000000007941 */ /* 0x000fea0003800200 */
.L_x_116:
[----:B------:R-:W-:Y:S01]  /*7ea0*/  ULEA UR4, UR53, UR52, 0x3 ;  /* 0x0000003435047291 */ /* 0x000fe2000f8e18ff */
[----:B------:R-:W-:-:S04]  /*7eb0*/  DEPBAR.LE SB0, 0x0 ;  /* 0x000080000000791a */ /* 0x000fc80000000000 */
[----:B------:R-:W-:-:S04]  /*7ec0*/  UIADD3 UR4, UPT, UPT, UR4, 0x118, URZ ;  /* 0x0000011804047890 */ /* 0x000fc8000fffe0ff */
[----:B------:R-:W-:-:S09]  /*7ed0*/  UPRMT UR4, UR45, 0x654, UR4 ;  /* 0x000006542d047896 */ /* 0x000fd20008000004 */
[----:B------:R-:W-:Y:S01]  /*7ee0*/  SYNCS.ARRIVE.TRANS64.RED.A1T0 RZ, [UR4], RZ ;  /* 0x000000ffffff79a7 */ /* 0x000fe20008100404 */
[----:B------:R-:W-:Y:S05]  /*7ef0*/  EXIT ;  /* 0x000000000000794d */ /* 0x000fea0003800000 */
.L_x_20:
[----:B------:R-:W-:Y:S07]  /*7f00*/  MOV R2, UR9 ;  /* 0x0000000900027c02 */ /* 0x000fee0008000f00 */
.L_x_120:
[----:B-1----:R1:W2:Y:S02]  /*7f10*/  SYNCS.PHASECHK.TRANS64.TRYWAIT P2, [R2+URZ+0x80], R4 ;  /* 0x00008004020075a7 */ /* 0x0022a400080411ff */
[----:B--2---:R-:W-:Y:S05]  /*7f20*/  @!P2 NANOSLEEP.SYNCS 0x989680 ;  /* 0x009896800000a95d */ /* 0x004fea0003900000 */
[----:B------:R-:W2:Y:S02]  /*7f30*/  @!P2 SYNCS.PHASECHK.TRANS64 P2, [R2+URZ+0x80], R4 ;  /* 0x000080040200a5a7 */ /* 0x000ea400080410ff */
[----:B--2---:R-:W-:Y:S05]  /*7f40*/  @!P2 BRA `(.L_x_120) ;  /* 0xfffffffc00f0a947 */ /* 0x004fea000383ffff */
[----:B------:R-:W-:Y:S05]  /*7f50*/  BRA `(.L_x_19) ;  /* 0xffffff9800807947 */ /* 0x000fea000383ffff */
.L_x_26:
[----:B------:R-:W-:Y:S07]  /*7f60*/  MOV R2, UR17 ;  /* 0x0000001100027c02 */ /* 0x000fee0008000f00 */
.L_x_121:
[----:B-1----:R1:W2:Y:S02]  /*7f70*/  SYNCS.PHASECHK.TRANS64.TRYWAIT P1, [R2+URZ+0x80], R4 ;  /* 0x00008004020075a7 */ /* 0x0022a400080211ff */
[----:B--2---:R-:W-:Y:S05]  /*7f80*/  @!P1 NANOSLEEP.SYNCS 0x989680 ;  /* 0x009896800000995d */ /* 0x004fea0003900000 */
[----:B------:R-:W2:Y:S02]  /*7f90*/  @!P1 SYNCS.PHASECHK.TRANS64 P1, [R2+URZ+0x80], R4 ;  /* 0x00008004020095a7 */ /* 0x000ea400080210ff */
[----:B--2---:R-:W-:Y:S05]  /*7fa0*/  @!P1 BRA `(.L_x_121) ;  /* 0xfffffffc00f09947 */ /* 0x004fea000383ffff */
[----:B------:R-:W-:Y:S05]  /*7fb0*/  BRA `(.L_x_25) ;  /* 0xffffff9c00e87947 */ /* 0x000fea000383ffff */
.L_x_30:
[----:B-1----:R-:W-:-:S07]  /*7fc0*/  MOV R2, UR22 ;  /* 0x0000001600027c02 */ /* 0x002fce0008000f00 */
.L_x_122:
[----:B-1----:R1:W2:Y:S02]  /*7fd0*/  SYNCS.PHASECHK.TRANS64.TRYWAIT P1, [R2+URZ+0x140], R3 ;  /* 0x00014003020075a7 */ /* 0x0022a400080211ff */
[----:B--2---:R-:W-:Y:S05]  /*7fe0*/  @!P1 NANOSLEEP.SYNCS 0x989680 ;  /* 0x009896800000995d */ /* 0x004fea0003900000 */
[----:B------:R-:W2:Y:S02]  /*7ff0*/  @!P1 SYNCS.PHASECHK.TRANS64 P1, [R2+URZ+0x140], R3 ;  /* 0x00014003020095a7 */ /* 0x000ea400080210ff */
[----:B--2---:R-:W-:Y:S05]  /*8000*/  @!P1 BRA `(.L_x_122) ;  /* 0xfffffffc00f09947 */ /* 0x004fea000383ffff */
[----:B------:R-:W-:Y:S05]  /*8010*/  BRA `(.L_x_123) ;  /* 0xffffffa000ac7947 */ /* 0x000fea000383ffff */
.L_x_34:
[----:B------:R-:W-:-:S07]  /*8020*/  MOV R0, UR4 ;  /* 0x0000000400007c02 */ /* 0x000fce0008000f00 */
.L_x_124:
[----:B-1----:R1:W2:Y:S02]  /*8030*/  SYNCS.PHASECHK.TRANS64.TRYWAIT P0, [R0+URZ], R2 ;  /* 0x00000002000075a7 */ /* 0x0022a400080011ff */
[----:B--2---:R-:W-:Y:S05]  /*8040*/  @!P0 NANOSLEEP.SYNCS 0x989680 ;  /* 0x009896800000895d */ /* 0x004fea0003900000 */
[----:B------:R-:W2:Y:S02]  /*8050*/  @!P0 SYNCS.PHASECHK.TRANS64 P0, [R0+URZ], R2 ;  /* 0x00000002000085a7 */ /* 0x000ea400080010ff */
[----:B--2---:R-:W-:Y:S05]  /*8060*/  @!P0 BRA `(.L_x_124) ;  /* 0xfffffffc00f08947 */ /* 0x004fea000383ffff */
[----:B------:R-:W-:Y:S05]  /*8070*/  BRA `(.L_x_125) ;  /* 0xffffffa800047947 */ /* 0x000fea000383ffff */
.L_x_35:
[----:B------:R-:W-:-:S07]  /*8080*/  MOV R0, UR4 ;  /* 0x0000000400007c02 */ /* 0x000fce0008000f00 */
.L_x_126:
[----:B-1----:R1:W2:Y:S02]  /*8090*/  SYNCS.PHASECHK.TRANS64.TRYWAIT P0, [R0+URZ], R2 ;  /* 0x00000002000075a7 */ /* 0x0022a400080011ff */
[----:B--2---:R-:W-:Y:S05]  /*80a0*/  @!P0 NANOSLEEP.SYNCS 0x989680 ;  /* 0x009896800000895d */ /* 0x004fea0003900000 */
[----:B------:R-:W2:Y:S02]  /*80b0*/  @!P0 SYNCS.PHASECHK.TRANS64 P0, [R0+URZ], R2 ;  /* 0x00000002000085a7 */ /* 0x000ea400080010ff */
[----:B--2---:R-:W-:Y:S05]  /*80c0*/  @!P0 BRA `(.L_x_126) ;  /* 0xfffffffc00f08947 */ /* 0x004fea000383ffff */
[----:B------:R-:W-:Y:S05]  /*80d0*/  BRA `(.L_x_127) ;  /* 0xffffffa800147947 */ /* 0x000fea000383ffff */
.L_x_36:
[----:B------:R-:W-:-:S07]  /*80e0*/  MOV R0, UR4 ;  /* 0x0000000400007c02 */ /* 0x000fce0008000f00 */
.L_x_128:
[----:B-1----:R1:W2:Y:S02]  /*80f0*/  SYNCS.PHASECHK.TRANS64.TRYWAIT P0, [R0+URZ], R2 ;  /* 0x00000002000075a7 */ /* 0x0022a400080011ff */
[----:B--2---:R-:W-:Y:S05]  /*8100*/  @!P0 NANOSLEEP.SYNCS 0x989680 ;  /* 0x009896800000895d */ /* 0x004fea0003900000 */
[----:B------:R-:W2:Y:S02]  /*8110*/  @!P0 SYNCS.PHASECHK.TRANS64 P0, [R0+URZ], R2 ;  /* 0x00000002000085a7 */ /* 0x000ea400080010ff */
[----:B--2---:R-:W-:Y:S05]  /*8120*/  @!P0 BRA `(.L_x_128) ;  /* 0xfffffffc00f08947 */ /* 0x004fea000383ffff */
[----:B------:R-:W-:Y:S05]  /*8130*/  BRA `(.L_x_129) ;  /* 0xffffffa800247947 */ /* 0x000fea000383ffff */
.L_x_37:
[----:B------:R-:W-:-:S07]  /*8140*/  MOV R0, UR4 ;  /* 0x0000000400007c02 */ /* 0x000fce0008000f00 */
.L_x_130:
[----:B-1----:R1:W2:Y:S02]  /*8150*/  SYNCS.PHASECHK.TRANS64.TRYWAIT P0, [R0+URZ], R2 ;  /* 0x00000002000075a7 */ /* 0x0022a400080011ff */
[----:B--2---:R-:W-:Y:S05]  /*8160*/  @!P0 NANOSLEEP.SYNCS 0x989680 ;  /* 0x009896800000895d */ /* 0x004fea0003900000 */
[----:B------:R-:W2:Y:S02]  /*8170*/  @!P0 SYNCS.PHASECHK.TRANS64 P0, [R0+URZ], R2 ;  /* 0x00000002000085a7 */ /* 0x000ea400080010ff */
[----:B--2---:R-:W-:Y:S05]  /*8180*/  @!P0 BRA `(.L_x_130) ;  /* 0xfffffffc00f08947 */ /* 0x004fea000383ffff */
[----:B------:R-:W-:Y:S05]  /*8190*/  BRA `(.L_x_131) ;  /* 0xffffffa800347947 */ /* 0x000fea000383ffff */
.L_x_38:
[----:B------:R-:W-:-:S07]  /*81a0*/  MOV R0, UR4 ;  /* 0x0000000400007c02 */ /* 0x000fce0008000f00 */
.L_x_132:
[----:B-1----:R1:W2:Y:S02]  /*81b0*/  SYNCS.PHASECHK.TRANS64.TRYWAIT P0, [R0+URZ], R2 ;  /* 0x00000002000075a7 */ /* 0x0022a400080011ff */
[----:B--2---:R-:W-:Y:S05]  /*81c0*/  @!P0 NANOSLEEP.SYNCS 0x989680 ;  /* 0x009896800000895d */ /* 0x004fea0003900000 */
[----:B------:R-:W2:Y:S02]  /*81d0*/  @!P0 SYNCS.PHASECHK.TRANS64 P0, [R0+URZ], R2 ;  /* 0x00000002000085a7 */ /* 0x000ea400080010ff */
[----:B--2---:R-:W-:Y:S05]  /*81e0*/  @!P0 BRA `(.L_x_132) ;  /* 0xfffffffc00f08947 */ /* 0x004fea000383ffff */
[----:B------:R-:W-:Y:S05]  /*81f0*/  BRA `(.L_x_133) ;  /* 0xffffffa800447947 */ /* 0x000fea000383ffff */
.L_x_39:
[----:B------:R-:W-:-:S07]  /*8200*/  MOV R0, UR4 ;  /* 0x0000000400007c02 */ /* 0x000fce0008000f00 */
.L_x_134:
[----:B-1----:R1:W2:Y:S02]  /*8210*/  SYNCS.PHASECHK.TRANS64.TRYWAIT P0, [R0+URZ], R2 ;  /* 0x00000002000075a7 */ /* 0x0022a400080011ff */
[----:B--2---:R-:W-:Y:S05]  /*8220*/  @!P0 NANOSLEEP.SYNCS 0x989680 ;  /* 0x009896800000895d */ /* 0x004fea0003900000 */
[----:B------:R-:W2:Y:S02]  /*8230*/  @!P0 SYNCS.PHASECHK.TRANS64 P0, [R0+URZ], R2 ;  /* 0x00000002000085a7 */ /* 0x000ea400080010ff */
[----:B--2---:R-:W-:Y:S05]  /*8240*/  @!P0 BRA `(.L_x_134) ;  /* 0xfffffffc00f08947 */ /* 0x004fea000383ffff */
[----:B------:R-:W-:Y:S05]  /*8250*/  BRA `(.L_x_135) ;  /* 0xffffffa800547947 */ /* 0x000fea000383ffff */
.L_x_40:
[----:B------:R-:W-:-:S07]  /*8260*/  MOV R0, UR4 ;  /* 0x0000000400007c02 */ /* 0x000fce0008000f00 */
.L_x_136:
[----:B-1----:R1:W2:Y:S02]  /*8270*/  SYNCS.PHASECHK.TRANS64.TRYWAIT P0, [R0+URZ], R2 ;  /* 0x00000002000075a7 */ /* 0x0022a400080011ff */
[----:B--2---:R-:W-:Y:S05]  /*8280*/  @!P0 NANOSLEEP.SYNCS 0x989680 ;  /* 0x009896800000895d */ /* 0x004fea0003900000 */
[----:B------:R-:W2:Y:S02]  /*8290*/  @!P0 SYNCS.PHASECHK.TRANS64 P0, [R0+URZ], R2 ;  /* 0x00000002000085a7 */ /* 0x000ea400080010ff */
[----:B--2---:R-:W-:Y:S05]  /*82a0*/  @!P0 BRA `(.L_x_136) ;  /* 0xfffffffc00f08947 */ /* 0x004fea000383ffff */
[----:B------:R-:W-:Y:S05]  /*82b0*/  BRA `(.L_x_137) ;  /* 0xffffffa800647947 */ /* 0x000fea000383ffff */
.L_x_41:
[----:B------:R-:W-:-:S07]  /*82c0*/  MOV R0, UR4 ;  /* 0x0000000400007c02 */ /* 0x000fce0008000f00 */
.L_x_138:
[----:B-1----:R1:W2:Y:S02]  /*82d0*/  SYNCS.PHASECHK.TRANS64.TRYWAIT P0, [R0+URZ], R2 ;  /* 0x00000002000075a7 */ /* 0x0022a400080011ff */
[----:B--2---:R-:W-:Y:S05]  /*82e0*/  @!P0 NANOSLEEP.SYNCS 0x989680 ;  /* 0x009896800000895d */ /* 0x004fea0003900000 */
[----:B------:R-:W2:Y:S02]  /*82f0*/  @!P0 SYNCS.PHASECHK.TRANS64 P0, [R0+URZ], R2 ;  /* 0x00000002000085a7 */ /* 0x000ea400080010ff */
[----:B--2---:R-:W-:Y:S05]  /*8300*/  @!P0 BRA `(.L_x_138) ;  /* 0xfffffffc00f08947 */ /* 0x004fea000383ffff */
[----:B------:R-:W-:Y:S05]  /*8310*/  BRA `(.L_x_139) ;  /* 0xffffffa800747947 */ /* 0x000fea000383ffff */
.L_x_42:
[----:B------:R-:W-:-:S07]  /*8320*/  MOV R0, UR4 ;  /* 0x0000000400007c02 */ /* 0x000fce0008000f00 */
.L_x_140:
[----:B-1----:R1:W2:Y:S02]  /*8330*/  SYNCS.PHASECHK.TRANS64.TRYWAIT P0, [R0+URZ], R2 ;  /* 0x00000002000075a7 */ /* 0x0022a400080011ff */
[----:B--2---:R-:W-:Y:S05]  /*8340*/  @!P0 NANOSLEEP.SYNCS 0x989680 ;  /* 0x009896800000895d */ /* 0x004fea0003900000 */
[----:B------:R-:W2:Y:S02]  /*8350*/  @!P0 SYNCS.PHASECHK.TRANS64 P0, [R0+URZ], R2 ;  /* 0x00000002000085a7 */ /* 0x000ea400080010ff */
[----:B--2---:R-:W-:Y:S05]  /*8360*/  @!P0 BRA `(.L_x_140) ;  /* 0xfffffffc00f08947 */ /* 0x004fea000383ffff */
[----:B------:R-:W-:Y:S05]  /*8370*/  BRA `(.L_x_141) ;  /* 0xffffffa800847947 */ /* 0x000fea000383ffff */
.L_x_43:
[----:B------:R-:W-:-:S07]  /*8380*/  MOV R0, UR4 ;  /* 0x0000000400007c02 */ /* 0x000fce0008000f00 */
.L_x_142:
[----:B-1----:R1:W2:Y:S02]  /*8390*/  SYNCS.PHASECHK.TRANS64.TRYWAIT P0, [R0+URZ], R2 ;  /* 0x00000002000075a7 */ /* 0x0022a400080011ff */
[----:B--2---:R-:W-:Y:S05]  /*83a0*/  @!P0 NANOSLEEP.SYNCS 0x989680 ;  /* 0x009896800000895d */ /* 0x004fea0003900000 */
[----:B------:R-:W2:Y:S02]  /*83b0*/  @!P0 SYNCS.PHASECHK.TRANS64 P0, [R0+URZ], R2 ;  /* 0x00000002000085a7 */ /* 0x000ea400080010ff */
[----:B--2---:R-:W-:Y:S05]  /*83c0*/  @!P0 BRA `(.L_x_142) ;  /* 0xfffffffc00f08947 */ /* 0x004fea000383ffff */
[----:B------:R-:W-:Y:S05]  /*83d0*/  BRA `(.L_x_143) ;  /* 0xffffffa800947947 */ /* 0x000fea000383ffff */
.L_x_44:
[----:B------:R-:W-:-:S07]  /*83e0*/  MOV R0, UR4 ;  /* 0x0000000400007c02 */ /* 0x000fce0008000f00 */
.L_x_144:
[----:B-1----:R1:W2:Y:S02]  /*83f0*/  SYNCS.PHASECHK.TRANS64.TRYWAIT P0, [R0+URZ], R2 ;  /* 0x00000002000075a7 */ /* 0x0022a400080011ff */
[----:B--2---:R-:W-:Y:S05]  /*8400*/  @!P0 NANOSLEEP.SYNCS 0x989680 ;  /* 0x009896800000895d */ /* 0x004fea0003900000 */
[----:B------:R-:W2:Y:S02]  /*8410*/  @!P0 SYNCS.PHASECHK.TRANS64 P0, [R0+URZ], R2 ;  /* 0x00000002000085a7 */ /* 0x000ea400080010ff */
[----:B--2---:R-:W-:Y:S05]  /*8420*/  @!P0 BRA `(.L_x_144) ;  /* 0xfffffffc00f08947 */ /* 0x004fea000383ffff */
[----:B------:R-:W-:Y:S05]  /*8430*/  BRA `(.L_x_145) ;  /* 0xffffffa800a47947 */ /* 0x000fea000383ffff */
.L_x_45:
[----:B------:R-:W-:-:S07]  /*8440*/  MOV R0, UR4 ;  /* 0x0000000400007c02 */ /* 0x000fce0008000f00 */
.L_x_146:
[----:B-1----:R1:W2:Y:S02]  /*8450*/  SYNCS.PHASECHK.TRANS64.TRYWAIT P0, [R0+URZ], R2 ;  /* 0x00000002000075a7 */ /* 0x0022a400080011ff */
[----:B--2---:R-:W-:Y:S05]  /*8460*/  @!P0 NANOSLEEP.SYNCS 0x989680 ;  /* 0x009896800000895d */ /* 0x004fea0003900000 */
[----:B------:R-:W2:Y:S02]  /*8470*/  @!P0 SYNCS.PHASECHK.TRANS64 P0, [R0+URZ], R2 ;  /* 0x00000002000085a7 */ /* 0x000ea400080010ff */
[----:B--2---:R-:W-:Y:S05]  /*8480*/  @!P0 BRA `(.L_x_146) ;  /* 0xfffffffc00f08947 */ /* 0x004fea000383ffff */
[----:B------:R-:W-:Y:S05]  /*8490*/  BRA `(.L_x_147) ;  /* 0xffffffa800b47947 */ /* 0x000fea000383ffff */
.L_x_46:
[----:B------:R-:W-:-:S07]  /*84a0*/  MOV R0, UR4 ;  /* 0x0000000400007c02 */ /* 0x000fce0008000f00 */
.L_x_148:
[----:B-1----:R1:W2:Y:S02]  /*84b0*/  SYNCS.PHASECHK.TRANS64.TRYWAIT P0, [R0+URZ], R2 ;  /* 0x00000002000075a7 */ /* 0x0022a400080011ff */
[----:B--2---:R-:W-:Y:S05]  /*84c0*/  @!P0 NANOSLEEP.SYNCS 0x989680 ;  /* 0x009896800000895d */ /* 0x004fea0003900000 */
[----:B------:R-:W2:Y:S02]  /*84d0*/  @!P0 SYNCS.PHASECHK.TRANS64 P0, [R0+URZ], R2 ;  /* 0x00000002000085a7 */ /* 0x000ea400080010ff */
[----:B--2---:R-:W-:Y:S05]  /*84e0*/  @!P0 BRA `(.L_x_148) ;  /* 0xfffffffc00f08947 */ /* 0x004fea000383ffff */
[----:B------:R-:W-:Y:S05]  /*84f0*/  BRA `(.L_x_149) ;  /* 0xffffffa800c47947 */ /* 0x000fea000383ffff */
.L_x_47:
[----:B------:R-:W-:-:S07]  /*8500*/  MOV R0, UR4 ;  /* 0x0000000400007c02 */ /* 0x000fce0008000f00 */
.L_x_150:
[----:B-1----:R1:W2:Y:S02]  /*8510*/  SYNCS.PHASECHK.TRANS64.TRYWAIT P0, [R0+URZ], R2 ;  /* 0x00000002000075a7 */ /* 0x0022a400080011ff */
[----:B--2---:R-:W-:Y:S05]  /*8520*/  @!P0 NANOSLEEP.SYNCS 0x989680 ;  /* 0x009896800000895d */ /* 0x004fea0003900000 */
[----:B------:R-:W2:Y:S02]  /*8530*/  @!P0 SYNCS.PHASECHK.TRANS64 P0, [R0+URZ], R2 ;  /* 0x00000002000085a7 */ /* 0x000ea400080010ff */
[----:B--2---:R-:W-:Y:S05]  /*8540*/  @!P0 BRA `(.L_x_150) ;  /* 0xfffffffc00f08947 */ /* 0x004fea000383ffff */
[----:B------:R-:W-:Y:S05]  /*8550*/  BRA `(.L_x_151) ;  /* 0xffffffa800d47947 */ /* 0x000fea000383ffff */
.L_x_48:
[----:B------:R-:W-:-:S07]  /*8560*/  MOV R0, UR4 ;  /* 0x0000000400007c02 */ /* 0x000fce0008000f00 */
.L_x_152:
[----:B-1----:R1:W2:Y:S02]  /*8570*/  SYNCS.PHASECHK.TRANS64.TRYWAIT P0, [R0+URZ], R2 ;  /* 0x00000002000075a7 */ /* 0x0022a400080011ff */
[----:B--2---:R-:W-:Y:S05]  /*8580*/  @!P0 NANOSLEEP.SYNCS 0x989680 ;  /* 0x009896800000895d */ /* 0x004fea0003900000 */
[----:B------:R-:W2:Y:S02]  /*8590*/  @!P0 SYNCS.PHASECHK.TRANS64 P0, [R0+URZ], R2 ;  /* 0x00000002000085a7 */ /* 0x000ea400080010ff */
[----:B--2---:R-:W-:Y:S05]  /*85a0*/  @!P0 BRA `(.L_x_152) ;  /* 0xfffffffc00f08947 */ /* 0x004fea000383ffff */
[----:B------:R-:W-:Y:S05]  /*85b0*/  BRA `(.L_x_153) ;  /* 0xffffffa800e47947 */ /* 0x000fea000383ffff */
.L_x_51:
[----:B------:R-:W-:-:S07]  /*85c0*/  MOV R4, UR45 ;  /* 0x0000002d00047c02 */ /* 0x000fce0008000f00 */
.L_x_154:
[----:B-1----:R1:W2:Y:S02]  /*85d0*/  SYNCS.PHASECHK.TRANS64.TRYWAIT P1, [R4+URZ+0x148], R6 ;  /* 0x00014806040075a7 */ /* 0x0022a400080211ff */
[----:B--2---:R-:W-:Y:S05]  /*85e0*/  @!P1 NANOSLEEP.SYNCS 0x989680 ;  /* 0x009896800000995d */ /* 0x004fea0003900000 */
[----:B------:R-:W2:Y:S02]  /*85f0*/  @!P1 SYNCS.PHASECHK.TRANS64 P1, [R4+URZ+0x148], R6 ;  /* 0x00014806040095a7 */ /* 0x000ea400080210ff */
[----:B--2---:R-:W-:Y:S05]  /*8600*/  @!P1 BRA `(.L_x_154) ;  /* 0xfffffffc00f09947 */ /* 0x004fea000383ffff */
[----:B------:R-:W-:Y:S05]  /*8610*/  BRA `(.L_x_155) ;  /* 0xffffffac004c7947 */ /* 0x000fea000383ffff */
.L_x_52:
[----:B-1----:R-:W-:-:S07]  /*8620*/  MOV R4, UR45 ;  /* 0x0000002d00047c02 */ /* 0x002fce0008000f00 */
.L_x_156:
[----:B-1----:R1:W2:Y:S02]  /*8630*/  SYNCS.PHASECHK.TRANS64.TRYWAIT P1, [R4+URZ+0x140], R5 ;  /* 0x00014005040075a7 */ /* 0x0022a400080211ff */
[----:B--2---:R-:W-:Y:S05]  /*8640*/  @!P1 NANOSLEEP.SYNCS 0x989680 ;  /* 0x009896800000995d */ /* 0x004fea0003900000 */
[----:B------:R-:W2:Y:S02]  /*8650*/  @!P1 SYNCS.PHASECHK.TRANS64 P1, [R4+URZ+0x140], R5 ;  /* 0x00014005040095a7 */ /* 0x000ea400080210ff */
[----:B--2---:R-:W-:Y:S05]  /*8660*/  @!P1 BRA `(.L_x_156) ;  /* 0xfffffffc00f09947 */ /* 0x004fea000383ffff */
[----:B------:R-:W-:Y:S05]  /*8670*/  BRA `(.L_x_157) ;  /* 0xffffffac00547947 */ /* 0x000fea000383ffff */
.L_x_60:
[----:B------:R-:W-:-:S07]  /*8680*/  MOV R0, UR6 ;  /* 0x0000000600007c02 */ /* 0x000fce0008000f00 */
.L_x_158:
[----:B-1----:R1:W2:Y:S02]  /*8690*/  SYNCS.PHASECHK.TRANS64.TRYWAIT P0, [R0+URZ+0x140], R4 ;  /* 0x00014004000075a7 */ /* 0x0022a400080011ff */
[----:B--2---:R-:W-:Y:S05]  /*86a0*/  @!P0 NANOSLEEP.SYNCS 0x989680 ;  /* 0x009896800000895d */ /* 0x004fea0003900000 */
[----:B------:R-:W2:Y:S02]  /*86b0*/  @!P0 SYNCS.PHASECHK.TRANS64 P0, [R0+URZ+0x140], R4 ;  /* 0x00014004000085a7 */ /* 0x000ea400080010ff */
[----:B--2---:R-:W-:Y:S05]  /*86c0*/  @!P0 BRA `(.L_x_158) ;  /* 0xfffffffc00f08947 */ /* 0x004fea000383ffff */
[----:B------:R-:W-:Y:S05]  /*86d0*/  BRA `(.L_x_159) ;  /* 0xffffffb000c47947 */ /* 0x000fea000383ffff */
.L_x_61:
[----:B------:R-:W-:-:S07]  /*86e0*/  MOV R4, UR8 ;  /* 0x0000000800047c02 */ /* 0x000fce0008000f00 */
.L_x_160:
[----:B-1----:R1:W2:Y:S02]  /*86f0*/  SYNCS.PHASECHK.TRANS64.TRYWAIT P0, [R4+URZ+0x160], R0 ;  /* 0x00016000040075a7 */ /* 0x0022a400080011ff */
[----:B--2---:R-:W-:Y:S05]  /*8700*/  @!P0 NANOSLEEP.SYNCS 0x989680 ;  /* 0x009896800000895d */ /* 0x004fea0003900000 */
[----:B------:R-:W2:Y:S02]  /*8710*/  @!P0 SYNCS.PHASECHK.TRANS64 P0, [R4+URZ+0x160], R0 ;  /* 0x00016000040085a7 */ /* 0x000ea400080010ff */
[----:B--2---:R-:W-:Y:S05]  /*8720*/  @!P0 BRA `(.L_x_160) ;  /* 0xfffffffc00f08947 */ /* 0x004fea000383ffff */
[----:B------:R-:W-:Y:S05]  /*8730*/  BRA `(.L_x_161) ;  /* 0xffffffb000e07947 */ /* 0x000fea000383ffff */
.L_x_64:
[----:B-1----:R-:W-:Y:S07]  /*8740*/  MOV R0, UR7 ;  /* 0x0000000700007c02 */ /* 0x002fee0008000f00 */
.L_x_162:
[----:B-1----:R1:W2:Y:S02]  /*8750*/  SYNCS.PHASECHK.TRANS64.TRYWAIT P0, [R0+URZ], R5 ;  /* 0x00000005000075a7 */ /* 0x0022a400080011ff */
[----:B--2---:R-:W-:Y:S05]  /*8760*/  @!P0 NANOSLEEP.SYNCS 0x989680 ;  /* 0x009896800000895d */ /* 0x004fea0003900000 */
[----:B------:R-:W2:Y:S02]  /*8770*/  @!P0 SYNCS.PHASECHK.TRANS64 P0, [R0+URZ], R5 ;  /* 0x00000005000085a7 */ /* 0x000ea400080010ff */
[----:B--2---:R-:W-:Y:S05]  /*8780*/  @!P0 BRA `(.L_x_162) ;  /* 0xfffffffc00f08947 */ /* 0x004fea000383ffff */
[----:B------:R-:W-:Y:S05]  /*8790*/  BRA `(.L_x_63) ;  /* 0xffffffb400047947 */ /* 0x000fea000383ffff */
.L_x_67:
[----:B------:R-:W-:-:S07]  /*87a0*/  MOV R0, UR5 ;  /* 0x0000000500007c02 */ /* 0x000fce0008000f00 */
.L_x_163:
[----:B-1----:R1:W4:Y:S02]  /*87b0*/  SYNCS.PHASECHK.TRANS64.TRYWAIT P0, [R0+URZ], R2 ;  /* 0x00000002000075a7 */ /* 0x00232400080011ff */
[----:B----4-:R-:W-:Y:S05]  /*87c0*/  @!P0 NANOSLEEP.SYNCS 0x989680 ;  /* 0x009896800000895d */ /* 0x010fea0003900000 */
[----:B------:R-:W4:Y:S02]  /*87d0*/  @!P0 SYNCS.PHASECHK.TRANS64 P0, [R0+URZ], R2 ;  /* 0x00000002000085a7 */ /* 0x000f2400080010ff */
[----:B----4-:R-:W-:Y:S05]  /*87e0*/  @!P0 BRA `(.L_x_163) ;  /* 0xfffffffc00f08947 */ /* 0x010fea000383ffff */
[----:B------:R-:W-:Y:S05]  /*87f0*/  BRA `(.L_x_164) ;  /* 0xffffffb400cc7947 */ /* 0x000fea000383ffff */
.L_x_68:
[----:B------:R-:W-:-:S07]  /*8800*/  MOV R0, UR7 ;  /* 0x0000000700007c02 */ /* 0x000fce0008000f00 */
.L_x_165:
[----:B-1----:R1:W4:Y:S02]  /*8810*/  SYNCS.PHASECHK.TRANS64.TRYWAIT P0, [R0+URZ], R2 ;  /* 0x00000002000075a7 */ /* 0x00232400080011ff */
[----:B----4-:R-:W-:Y:S05]  /*8820*/  @!P0 NANOSLEEP.SYNCS 0x989680 ;  /* 0x009896800000895d */ /* 0x010fea0003900000 */
[----:B------:R-:W4:Y:S02]  /*8830*/  @!P0 SYNCS.PHASECHK.TRANS64 P0, [R0+URZ], R2 ;  /* 0x00000002000085a7 */ /* 0x000f2400080010ff */
[----:B----4-:R-:W-:Y:S05]  /*8840*/  @!P0 BRA `(.L_x_165) ;  /* 0xfffffffc00f08947 */ /* 0x010fea000383ffff */
[----:B------:R-:W-:Y:S05]  /*8850*/  BRA `(.L_x_166) ;  /* 0xffffffb400d87947 */ /* 0x000fea000383ffff */
.L_x_73:
[----:B------:R-:W-:Y:S07]  /*8860*/  MOV R0, UR7 ;  /* 0x0000000700007c02 */ /* 0x000fee0008000f00 */
.L_x_167:
[----:B--2---:R2:W3:Y:S02]  /*8870*/  SYNCS.PHASECHK.TRANS64.TRYWAIT P0, [R0+URZ+0x140], R2 ;  /* 0x00014002000075a7 */ /* 0x0044e400080011ff */
[----:B---3--:R-:W-:Y:S05]  /*8880*/  @!P0 NANOSLEEP.SYNCS 0x989680 ;  /* 0x009896800000895d */ /* 0x008fea0003900000 */
[----:B------:R-:W3:Y:S02]  /*8890*/  @!P0 SYNCS.PHASECHK.TRANS64 P0, [R0+URZ+0x140], R2 ;  /* 0x00014002000085a7 */ /* 0x000ee400080010ff */
[----:B---3--:R-:W-:Y:S05]  /*88a0*/  @!P0 BRA `(.L_x_167) ;  /* 0xfffffffc00f08947 */ /* 0x008fea000383ffff */
[----:B------:R-:W-:Y:S05]  /*88b0*/  BRA `(.L_x_168) ;  /* 0xffffffb800e87947 */ /* 0x000fea000383ffff */
.L_x_76:
[----:B------:R-:W-:Y:S07]  /*88c0*/  MOV R0, UR7 ;  /* 0x0000000700007c02 */ /* 0x000fee0008000f00 */
.L_x_169:
[----:B--2---:R2:W3:Y:S02]  /*88d0*/  SYNCS.PHASECHK.TRANS64.TRYWAIT P0, [R0+URZ+0x138], R2 ;  /* 0x00013802000075a7 */ /* 0x0044e400080011ff */
[----:B---3--:R-:W-:Y:S05]  /*88e0*/  @!P0 NANOSLEEP.SYNCS 0x989680 ;  /* 0x009896800000895d */ /* 0x008fea0003900000 */
[----:B------:R-:W3:Y:S02]  /*88f0*/  @!P0 SYNCS.PHASECHK.TRANS64 P0, [R0+URZ+0x138], R2 ;  /* 0x00013802000085a7 */ /* 0x000ee400080010ff */
[----:B---3--:R-:W-:Y:S05]  /*8900*/  @!P0 BRA `(.L_x_169) ;  /* 0xfffffffc00f08947 */ /* 0x008fea000383ffff */
[----:B------:R-:W-:Y:S05]  /*8910*/  BRA `(.L_x_75) ;  /* 0xffffffbc00c07947 */ /* 0x000fea000383ffff */
.L_x_79:
[----:B------:R-:W-:Y:S07]  /*8920*/  MOV R2, UR17 ;  /* 0x0000001100027c02 */ /* 0x000fee0008000f00 */
.L_x_170:
[----:B-1----:R1:W2:Y:S02]  /*8930*/  SYNCS.PHASECHK.TRANS64.TRYWAIT P0, [R2+URZ+0x118], R0 ;  /* 0x00011800020075a7 */ /* 0x0022a400080011ff */
[----:B--2---:R-:W-:Y:S05]  /*8940*/  @!P0 NANOSLEEP.SYNCS 0x989680 ;  /* 0x009896800000895d */ /* 0x004fea0003900000 */
[----:B------:R-:W2:Y:S02]  /*8950*/  @!P0 SYNCS.PHASECHK.TRANS64 P0, [R2+URZ+0x118], R0 ;  /* 0x00011800020085a7 */ /* 0x000ea400080010ff */
[----:B--2---:R-:W-:Y:S05]  /*8960*/  @!P0 BRA `(.L_x_170) ;  /* 0xfffffffc00f08947 */ /* 0x004fea000383ffff */
[----:B------:R-:W-:Y:S05]  /*8970*/  BRA `(.L_x_171) ;  /* 0xffffffc0007c7947 */ /* 0x000fea000383ffff */
.L_x_80:
[----:B------:R-:W-:Y:S07]  /*8980*/  MOV R0, UR14 ;  /* 0x0000000e00007c02 */ /* 0x000fee0008000f00 */
.L_x_172:
[----:B-1----:R1:W2:Y:S02]  /*8990*/  SYNCS.PHASECHK.TRANS64.TRYWAIT P0, [R0+URZ+0x118], R14 ;  /* 0x0001180e000075a7 */ /* 0x0022a400080011ff */
[----:B--2---:R-:W-:Y:S05]  /*89a0*/  @!P0 NANOSLEEP.SYNCS 0x989680 ;  /* 0x009896800000895d */ /* 0x004fea0003900000 */
[----:B------:R-:W2:Y:S02]  /*89b0*/  @!P0 SYNCS.PHASECHK.TRANS64 P0, [R0+URZ+0x118], R14 ;  /* 0x0001180e000085a7 */ /* 0x000ea400080010ff */
[----:B--2---:R-:W-:Y:S05]  /*89c0*/  @!P0 BRA `(.L_x_172) ;  /* 0xfffffffc00f08947 */ /* 0x004fea000383ffff */
[----:B------:R-:W-:Y:S05]  /*89d0*/  BRA `(.L_x_173) ;  /* 0xffffffc400147947 */ /* 0x000fea000383ffff */
.L_x_82:
[----:B------:R-:W-:-:S07]  /*89e0*/  MOV R0, UR4 ;  /* 0x0000000400007c02 */ /* 0x000fce0008000f00 */
.L_x_174:
[----:B-1----:R1:W3:Y:S02]  /*89f0*/  SYNCS.PHASECHK.TRANS64.TRYWAIT P0, [R0+URZ], R2 ;  /* 0x00000002000075a7 */ /* 0x0022e400080011ff */
[----:B---3--:R-:W-:Y:S05]  /*8a00*/  @!P0 NANOSLEEP.SYNCS 0x989680 ;  /* 0x009896800000895d */ /* 0x008fea0003900000 */
[----:B------:R-:W3:Y:S02]  /*8a10*/  @!P0 SYNCS.PHASECHK.TRANS64 P0, [R0+URZ], R2 ;  /* 0x00000002000085a7 */ /* 0x000ee400080010ff */
[----:B---3--:R-:W-:Y:S05]  /*8a20*/  @!P0 BRA `(.L_x_174) ;  /* 0xfffffffc00f08947 */ /* 0x008fea000383ffff */
[----:B------:R-:W-:Y:S05]  /*8a30*/  BRA `(.L_x_175) ;  /* 0xffffffc4008c7947 */ /* 0x000fea000383ffff */
.L_x_83:
[----:B-1----:R1:W3:Y:S02]  /*8a40*/  SYNCS.PHASECHK.TRANS64.TRYWAIT P0, [R2+URZ], R3 ;  /* 0x00000003020075a7 */ /* 0x0022e400080011ff */
[----:B---3--:R-:W-:Y:S05]  /*8a50*/  @!P0 NANOSLEEP.SYNCS 0x989680 ;  /* 0x009896800000895d */ /* 0x008fea0003900000 */
[----:B------:R-:W3:Y:S02]  /*8a60*/  @!P0 SYNCS.PHASECHK.TRANS64 P0, [R2+URZ], R3 ;  /* 0x00000003020085a7 */ /* 0x000ee400080010ff */
[----:B---3--:R-:W-:Y:S05]  /*8a70*/  @!P0 BRA `(.L_x_83) ;  /* 0xfffffffc00f08947 */ /* 0x008fea000383ffff */
[----:B------:R-:W-:Y:S05]  /*8a80*/  BRA `(.L_x_176) ;  /* 0xffffffc400b87947 */ /* 0x000fea000383ffff */
.L_x_85:
[----:B------:R-:W-:Y:S07]  /*8a90*/  MOV R0, UR52 ;  /* 0x0000003400007c02 */ /* 0x000fee0008000f00 */
.L_x_177:
[----:B-1----:R1:W2:Y:S02]  /*8aa0*/  SYNCS.PHASECHK.TRANS64.TRYWAIT P0, [R0+URZ+0x140], R2 ;  /* 0x00014002000075a7 */ /* 0x0022a400080011ff */
[----:B--2---:R-:W-:Y:S05]  /*8ab0*/  @!P0 NANOSLEEP.SYNCS 0x989680 ;  /* 0x009896800000895d */ /* 0x004fea0003900000 */
[----:B------:R-:W2:Y:S02]  /*8ac0*/  @!P0 SYNCS.PHASECHK.TRANS64 P0, [R0+URZ+0x140], R2 ;  /* 0x00014002000085a7 */ /* 0x000ea400080010ff */
[----:B--2---:R-:W-:Y:S05]  /*8ad0*/  @!P0 BRA `(.L_x_177) ;  /* 0xfffffffc00f08947 */ /* 0x004fea000383ffff */
[----:B------:R-:W-:Y:S05]  /*8ae0*/  BRA `(.L_x_178) ;  /* 0xffffffc800907947 */ /* 0x000fea000383ffff */
.L_x_95:
[----:B-1----:R1:W2:Y:S02]  /*8af0*/  SYNCS.PHASECHK.TRANS64.TRYWAIT P1, [R0+URZ+0x100], R3 ;  /* 0x00010003000075a7 */ /* 0x0022a400080211ff */
[----:B--2---:R-:W-:Y:S05]  /*8b00*/  @!P1 NANOSLEEP.SYNCS 0x989680 ;  /* 0x009896800000995d */ /* 0x004fea0003900000 */
[----:B------:R-:W2:Y:S02]  /*8b10*/  @!P1 SYNCS.PHASECHK.TRANS64 P1, [R0+URZ+0x100], R3 ;  /* 0x00010003000095a7 */ /* 0x000ea400080210ff */
[----:B--2---:R-:W-:Y:S05]  /*8b20*/  @!P1 BRA `(.L_x_95) ;  /* 0xfffffffc00f09947 */ /* 0x004fea000383ffff */
[----:B------:R-:W-:Y:S05]  /*8b30*/  BRA `(.L_x_94) ;  /* 0xffffffd400c87947 */ /* 0x000fea000383ffff */
.L_x_97:
[----:B-1----:R1:W4:Y:S02]  /*8b40*/  SYNCS.PHASECHK.TRANS64.TRYWAIT P0, [R65+URZ+0x150], R2 ;  /* 0x00015002410075a7 */ /* 0x00232400080011ff */
[----:B----4-:R-:W-:Y:S05]  /*8b50*/  @!P0 NANOSLEEP.SYNCS 0x989680 ;  /* 0x009896800000895d */ /* 0x010fea0003900000 */
[----:B------:R-:W4:Y:S02]  /*8b60*/  @!P0 SYNCS.PHASECHK.TRANS64 P0, [R65+URZ+0x150], R2 ;  /* 0x00015002410085a7 */ /* 0x000f2400080010ff */
[----:B----4-:R-:W-:Y:S05]  /*8b70*/  @!P0 BRA `(.L_x_97) ;  /* 0xfffffffc00f08947 */ /* 0x010fea000383ffff */
[----:B------:R-:W-:Y:S05]  /*8b80*/  BRA `(.L_x_96) ;  /* 0xffffffd800007947 */ /* 0x000fea000383ffff */
.L_x_108:
[----:B--2---:R2:W3:Y:S02]  /*8b90*/  SYNCS.PHASECHK.TRANS64.TRYWAIT P0, [R3+URZ+0x100], R66 ;  /* 0x00010042030075a7 */ /* 0x0044e400080011ff */
[----:B---3--:R-:W-:Y:S05]  /*8ba0*/  @!P0 NANOSLEEP.SYNCS 0x989680 ;  /* 0x009896800000895d */ /* 0x008fea0003900000 */
[----:B------:R-:W3:Y:S02]  /*8bb0*/  @!P0 SYNCS.PHASECHK.TRANS64 P0, [R3+URZ+0x100], R66 ;  /* 0x00010042030085a7 */ /* 0x000ee400080010ff */
[----:B---3--:R-:W-:Y:S05]  /*8bc0*/  @!P0 BRA `(.L_x_108) ;  /* 0xfffffffc00f08947 */ /* 0x008fea000383ffff */
[----:B------:R-:W-:Y:S05]  /*8bd0*/  BRA `(.L_x_107) ;  /* 0xffffffe000fc7947 */ /* 0x000fea000383ffff */
        .weak           $__internal_0_$__cuda_sm10x_tcgen05_guardrail_trap_col_being_dealloced_not_returned_by_alloc
        .type           $__internal_0_$__cuda_sm10x_tcgen05_guardrail_trap_col_being_dealloced_not_returned_by_alloc,@function
        .size           $__internal_0_$__cuda_sm10x_tcgen05_guardrail_trap_col_being_dealloced_not_returned_by_alloc,($__internal_1_$__cuda_sm10x_tcgen05_guardrail_trap_phase_invalid_during_alloc - $__internal_0_$__cuda_sm10x_tcgen05_guardrail_trap_col_being_dealloced_not_returned_by_alloc)
$__internal_0_$__cuda_sm10x_tcgen05_guardrail_trap_col_being_dealloced_not_returned_by_alloc:
[----:B------:R-:W-:Y:S05]  /*8be0*/  BPT.TRAP 0x1 ;  /* 0x000000040000795c */ /* 0x000fea0000300000 */
[----:B------:R-:W-:-:S04]  /*8bf0*/  MOV R3, 0x0 ;  /* 0x0000000000037802 */ /* 0x000fc80000000f00 */
[----:B------:R-:W-:Y:S05]  /*8c00*/  RET.REL.NODEC R2 `(_ZN7cutlass13device_kernelINS_4conv6kernel13ConvUniversalINS1_16ConvProblemShapeILNS1_8OperatorE1ELi2EEENS1_10collective14CollectiveConvINS1_47MainloopSm100TmaUmmaWarpSpecializedImplicitGemmILS5_1ELi16ELi2ELi1ELi2EN4cute5tupleIJNSA_1CILi1EEESD_SD_EEEEENSB_IJNSC_ILi128EEENSC_ILi64EEENSB_IJNSC_ILi32EEEEEEEEENS_6half_tESL_NSA_8TiledMMAINSA_8MMA_AtomIJNSA_20SM100_MMA_F16BF16_SSISL_SL_fLi128ELi64ELNSA_4UMMA5MajorE0ELSQ_1ELNSP_7ScaleInE0ELSR_0EEEEEENSA_6LayoutISE_NSB_IJNSC_ILi0EEESV_SV_EEEEENSB_IJNSA_10UnderscoreESY_SY_EEEEENS7_6detail27Sm100ImplicitGemmTileTraitsINSA_20SM90_TMA_LOAD_IM2COLENSA_14ComposedLayoutINSA_7SwizzleILi2ELi4ELi3EEENSA_18smem_ptr_flag_bitsILi16EEENSU_INSB_IJNSC_ILi8EEESI_EEENSB_IJSI_SD_EEEEEEEvEENS12_INSA_13SM90_TMA_LOADENS14_INS15_ILi3ELi4ELi3EEES18_NSU_INSB_IJSH_S19_EEENSB_IJSD_SH_EEEEEEEvEEEENS_8epilogue10collective18CollectiveEpilogueINS1N_23Sm100TmaWarpSpecializedILi3ELi2ELi32ELb1ELb0EEEJSK_NSB_IJNSU_ISG_SD_EENSU_ISI_SD_EEEEESL_NSB_IJNSB_IJlllEEESD_SV_EEESL_S1W_NS1N_6fusion15FusionCallbacksIS1R_NS1X_17LinearCombinationISL_fSL_fLNS_15FloatRoundStyleE2EEESK_S1U_JEEENSA_5SM1004TMEM4LOAD26SM100_TMEM_LOAD_32dp32b32xES13_S1D_NSA_39AutoVectorizingCopyWithAssumedAlignmentILi128EEENSA_21SM90_TMA_STORE_IM2COLES1D_S28_S28_EEEvvEEEEvNT_6ParamsE) ;  /* 0xffffff7002fc7950 */ /* 0x000fea0003c3ffff */
        .weak           $__internal_1_$__cuda_sm10x_tcgen05_guardrail_trap_phase_invalid_during_alloc
        .type           $__internal_1_$__cuda_sm10x_tcgen05_guardrail_trap_phase_invalid_during_alloc,@function
        .size           $__internal_1_$__cuda_sm10x_tcgen05_guardrail_trap_phase_invalid_during_alloc,($__internal_2_$__cuda_sm10x_tcgen05_guardrail_trap_unallocated_columns_being_dealloced - $__internal_1_$__cuda_sm10x_tcgen05_guardrail_trap_phase_invalid_during_alloc)
$__internal_1_$__cuda_sm10x_tcgen05_guardrail_trap_phase_invalid_during_alloc:
[----:B------:R-:W-:Y:S05]  /*8c10*/  BPT.TRAP 0x1 ;  /* 0x000000040000795c */ /* 0x000fea0000300000 */
[----:B------:R-:W-:-:S04]  /*8c20*/  HFMA2 R3, -RZ, RZ, 0, 0 ;  /* 0x00000000ff037431 */ /* 0x000fc800000001ff */
[----:B------:R-:W-:Y:S05]  /*8c30*/  RET.REL.NODEC R2 `(_ZN7cutlass13device_kernelINS_4conv6kernel13ConvUniversalINS1_16ConvProblemShapeILNS1_8OperatorE1ELi2EEENS1_10collective14CollectiveConvINS1_47MainloopSm100TmaUmmaWarpSpecializedImplicitGemmILS5_1ELi16ELi2ELi1ELi2EN4cute5tupleIJNSA_1CILi1EEESD_SD_EEEEENSB_IJNSC_ILi128EEENSC_ILi64EEENSB_IJNSC_ILi32EEEEEEEEENS_6half_tESL_NSA_8TiledMMAINSA_8MMA_AtomIJNSA_20SM100_MMA_F16BF16_SSISL_SL_fLi128ELi64ELNSA_4UMMA5MajorE0ELSQ_1ELNSP_7ScaleInE0ELSR_0EEEEEENSA_6LayoutISE_NSB_IJNSC_ILi0EEESV_SV_EEEEENSB_IJNSA_10UnderscoreESY_SY_EEEEENS7_6detail27Sm100ImplicitGemmTileTraitsINSA_20SM90_TMA_LOAD_IM2COLENSA_14ComposedLayoutINSA_7SwizzleILi2ELi4ELi3EEENSA_18smem_ptr_flag_bitsILi16EEENSU_INSB_IJNSC_ILi8EEESI_EEENSB_IJSI_SD_EEEEEEEvEENS12_INSA_13SM90_TMA_LOADENS14_INS15_ILi3ELi4ELi3EEES18_NSU_INSB_IJSH_S19_EEENSB_IJSD_SH_EEEEEEEvEEEENS_8epilogue10collective18CollectiveEpilogueINS1N_23Sm100TmaWarpSpecializedILi3ELi2ELi32ELb1ELb0EEEJSK_NSB_IJNSU_ISG_SD_EENSU_ISI_SD_EEEEESL_NSB_IJNSB_IJlllEEESD_SV_EEESL_S1W_NS1N_6fusion15FusionCallbacksIS1R_NS1X_17LinearCombinationISL_fSL_fLNS_15FloatRoundStyleE2EEESK_S1U_JEEENSA_5SM1004TMEM4LOAD26SM100_TMEM_LOAD_32dp32b32xES13_S1D_NSA_39AutoVectorizingCopyWithAssumedAlignmentILi128EEENSA_21SM90_TMA_STORE_IM2COLES1D_S28_S28_EEEvvEEEEvNT_6ParamsE) ;  /* 0xffffff7002f07950 */ /* 0x000fea0003c3ffff */
        .weak           $__internal_2_$__cuda_sm10x_tcgen05_guardrail_trap_unallocated_columns_being_dealloced
        .type           $__internal_2_$__cuda_sm10x_tcgen05_guardrail_trap_unallocated_columns_being_dealloced,@function
        .size           $__internal_2_$__cuda_sm10x_tcgen05_guardrail_trap_unallocated_columns_being_dealloced,(.L_x_180 - $__internal_2_$__cuda_sm10x_tcgen05_guardrail_trap_unallocated_columns_being_dealloced)
$__internal_2_$__cuda_sm10x_tcgen05_guardrail_trap_unallocated_columns_being_dealloced:
[----:B------:R-:W-:Y:S05]  /*8c40*/  BPT.TRAP 0x1 ;  /* 0x000000040000795c */ /* 0x000fea0000300000 */
[----:B------:R-:W-:-:S04]  /*8c50*/  MOV R3, 0x0 ;  /* 0x0000000000037802 */ /* 0x000fc80000000f00 */
[----:B------:R-:W-:Y:S05]  /*8c60*/  RET.REL.NODEC R2 `(_ZN7cutlass13device_kernelINS_4conv6kernel13ConvUniversalINS1_16ConvProblemShapeILNS1_8OperatorE1ELi2EEENS1_10collective14CollectiveConvINS1_47MainloopSm100TmaUmmaWarpSpecializedImplicitGemmILS5_1ELi16ELi2ELi1ELi2EN4cute5tupleIJNSA_1CILi1EEESD_SD_EEEEENSB_IJNSC_ILi128EEENSC_ILi64EEENSB_IJNSC_ILi32EEEEEEEEENS_6half_tESL_NSA_8TiledMMAINSA_8MMA_AtomIJNSA_20SM100_MMA_F16BF16_SSISL_SL_fLi128ELi64ELNSA_4UMMA5MajorE0ELSQ_1ELNSP_7ScaleInE0ELSR_0EEEEEENSA_6LayoutISE_NSB_IJNSC_ILi0EEESV_SV_EEEEENSB_IJNSA_10UnderscoreESY_SY_EEEEENS7_6detail27Sm100ImplicitGemmTileTraitsINSA_20SM90_TMA_LOAD_IM2COLENSA_14ComposedLayoutINSA_7SwizzleILi2ELi4ELi3EEENSA_18smem_ptr_flag_bitsILi16EEENSU_INSB_IJNSC_ILi8EEESI_EEENSB_IJSI_SD_EEEEEEEvEENS12_INSA_13SM90_TMA_LOADENS14_INS15_ILi3ELi4ELi3EEES18_NSU_INSB_IJSH_S19_EEENSB_IJSD_SH_EEEEEEEvEEEENS_8epilogue10collective18CollectiveEpilogueINS1N_23Sm100TmaWarpSpecializedILi3ELi2ELi32ELb1ELb0EEEJSK_NSB_IJNSU_ISG_SD_EENSU_ISI_SD_EEEEESL_NSB_IJNSB_IJlllEEESD_SV_EEESL_S1W_NS1N_6fusion15FusionCallbacksIS1R_NS1X_17LinearCombinationISL_fSL_fLNS_15FloatRoundStyleE2EEESK_S1U_JEEENSA_5SM1004TMEM4LOAD26SM100_TMEM_LOAD_32dp32b32xES13_S1D_NSA_39AutoVectorizingCopyWithAssumedAlignmentILi128EEENSA_21SM90_TMA_STORE_IM2COLES1D_S28_S28_EEEvvEEEEvNT_6ParamsE) ;  /* 0xffffff7002e47950 */ /* 0x000fea0003c3ffff */
.L_x_179:
[----:B------:R-:W-:-:S00]  /*8c70*/  BRA `(.L_x_179) ;  /* 0xfffffffc00fc7947 */ /* 0x000fc0000383ffff */
[----:B------:R-:W-:-:S00]  /*8c80*/  NOP ;  /* 0x0000000000007918 */ /* 0x000fc00000000000 */
[----:B------:R-:W-:-:S00]  /*8c90*/  NOP ;  /* 0x0000000000007918 */ /* 0x000fc00000000000 */
[----:B------:R-:W-:-:S00]  /*8ca0*/  NOP ;  /* 0x0000000000007918 */ /* 0x000fc00000000000 */
[----:B------:R-:W-:-:S00]  /*8cb0*/  NOP ;  /* 0x0000000000007918 */ /* 0x000fc00000000000 */
[----:B------:R-:W-:-:S00]  /*8cc0*/  NOP ;  /* 0x0000000000007918 */ /* 0x000fc00000000000 */
[----:B------:R-:W-:-:S00]  /*8cd0*/  NOP ;  /* 0x0000000000007918 */ /* 0x000fc00000000000 */
[----:B------:R-:W-:-:S00]  /*8ce0*/  NOP ;  /* 0x0000000000007918 */ /* 0x000fc00000000000 */
[----:B------:R-:W-:-:S00]  /*8cf0*/  NOP ;  /* 0x0000000000007918 */ /* 0x000fc00000000000 */
.L_x_180:


//--------------------- .nv.global.init           --------------------------
	.section	.nv.global.init,"aw",@progbits
.nv.global.init:
	.type		$str$29,@object
	.size		$str$29,($str$30 - $str$29)
$str$29:
        /*0000*/ 	.byte	0x28, 0x61, 0x64, 0x64, 0x72, 0x65, 0x73, 0x73, 0x20, 0x26, 0x20, 0x6d, 0x61, 0x73, 0x6b, 0x29
        /*0010*/ 	.byte	0x20, 0x3d, 0x3d, 0x20, 0x30, 0x00
	.type		$str$30,@object
	.size		$str$30,($str$28 - $str$30)
$str$30:
        /*0016*/ 	.byte	0x2f, 0x74, 0x6d, 0x70, 0x2f, 0x63, 0x75, 0x74, 0x6c, 0x61, 0x73, 0x73, 0x5f, 0x73, 0x77, 0x65
        /*0026*/ 	.byte	0x65, 0x70, 0x5f, 0x73, 0x72, 0x63, 0x2f, 0x69, 0x6e, 0x63, 0x6c, 0x75, 0x64, 0x65, 0x2f, 0x63
        /*0036*/ 	.byte	0x75, 0x74, 0x65, 0x2f, 0x70, 0x6f, 0x69, 0x6e, 0x74, 0x65, 0x72, 0x5f, 0x66, 0x6c, 0x61, 0x67
        /*0046*/ 	.byte	0x67, 0x65, 0x64, 0x2e, 0x68, 0x70, 0x70, 0x00
	.type		$str$28,@object
	.size		$str$28,($str$27 - $str$28)
$str$28:
        /*004e*/ 	.byte	0x2f, 0x74, 0x6d, 0x70, 0x2f, 0x63, 0x75, 0x74, 0x6c, 0x61, 0x73, 0x73, 0x5f, 0x73, 0x77, 0x65
        /*005e*/ 	.byte	0x65, 0x70, 0x5f, 0x73, 0x72, 0x63, 0x2f, 0x69, 0x6e, 0x63, 0x6c, 0x75, 0x64, 0x65, 0x2f, 0x63
        /*006e*/ 	.byte	0x75, 0x74, 0x65, 0x2f, 0x61, 0x74, 0x6f, 0x6d, 0x2f, 0x63, 0x6f, 0x70, 0x79, 0x5f, 0x74, 0x72
        /*007e*/ 	.byte	0x61, 0x69, 0x74, 0x73, 0x5f, 0x73, 0x6d, 0x31, 0x30, 0x30, 0x2e, 0x68, 0x70, 0x70, 0x00
	.type		$str$27,@object
	.size		$str$27,(__unnamed_1 - $str$27)
$str$27:
        /*008d*/ 	.byte	0x28, 0x28, 0x75, 0x69, 0x6e, 0x74, 0x33, 0x32, 0x5f, 0x74, 0x28, 0x74, 0x68, 0x72, 0x65, 0x61
        /*009d*/ 	.byte	0x64, 0x49, 0x64, 0x78, 0x2e, 0x78, 0x29, 0x20, 0x2f, 0x20, 0x33, 0x32, 0x29, 0x20, 0x25, 0x20
        /*00ad*/ 	.byte	0x34, 0x29, 0x20, 0x3d, 0x3d, 0x20, 0x28, 0x28, 0x28, 0x74, 0x6d, 0x65, 0x6d, 0x5f, 0x61, 0x64
        /*00bd*/ 	.byte	0x64, 0x72, 0x20, 0x3e, 0x3e, 0x20, 0x31, 0x36, 0x29, 0x20, 0x2f, 0x20, 0x33, 0x32, 0x29, 0x20
        /*00cd*/ 	.byte	0x25, 0x20, 0x34, 0x29, 0x00
	.type		__unnamed_1,@object
	.size		__unnamed_1,(__unnamed_2 - __unnamed_1)
__unnamed_1:
        /*00d2*/ 	.byte	0x61, 0x75, 0x74, 0x6f, 0x20, 0x63, 0x75, 0x74, 0x65, 0x3a, 0x3a, 0x61, 0x73, 0x5f, 0x70, 0x6f
        /* <DEDUP_REMOVED lines=24> */
        /*0262*/ 	.byte	0x3e, 0x3e, 0x3e, 0x3e, 0x5d, 0x00
	.type		__unnamed_2,@object
	.size		__unnamed_2,(.L_2 - __unnamed_2)
__unnamed_2:
        /* <DEDUP_REMOVED lines=42> */
        /*0508*/ 	.byte	0x3e, 0x3e, 0x5d, 0x00
.L_2:


//--------------------- .nv.shared._ZN7cutlass13device_kernelINS_4conv6kernel13ConvUniversalINS1_16ConvProblemShapeILNS1_8OperatorE1ELi2EEENS1_10collective14CollectiveConvINS1_47MainloopSm100TmaUmmaWarpSpecializedImplicitGemmILS5_1ELi16ELi2ELi1ELi2EN4cute5tupleIJNSA_1CILi1EEESD_SD_EEEEENSB_IJNSC_ILi128EEENSC_ILi64EEENSB_IJNSC_ILi32EEEEEEEEENS_6half_tESL_NSA_8TiledMMAINSA_8MMA_AtomIJNSA_20SM100_MMA_F16BF16_SSISL_SL_fLi128ELi64ELNSA_4UMMA5MajorE0ELSQ_1ELNSP_7ScaleInE0ELSR_0EEEEEENSA_6LayoutISE_NSB_IJNSC_ILi0EEESV_SV_EEEEENSB_IJNSA_10UnderscoreESY_SY_EEEEENS7_6detail27Sm100ImplicitGemmTileTraitsINSA_20SM90_TMA_LOAD_IM2COLENSA_14ComposedLayoutINSA_7SwizzleILi2ELi4ELi3EEENSA_18smem_ptr_flag_bitsILi16EEENSU_INSB_IJNSC_ILi8EEESI_EEENSB_IJSI_SD_EEEEEEEvEENS12_INSA_13SM90_TMA_LOADENS14_INS15_ILi3ELi4ELi3EEES18_NSU_INSB_IJSH_S19_EEENSB_IJSD_SH_EEEEEEEvEEEENS_8epilogue10collective18CollectiveEpilogueINS1N_23Sm100TmaWarpSpecializedILi3ELi2ELi32ELb1ELb0EEEJSK_NSB_IJNSU_ISG_SD_EENSU_ISI_SD_EEEEESL_NSB_IJNSB_IJlllEEESD_SV_EEESL_S1W_NS1N_6fusion15FusionCallbacksIS1R_NS1X_17LinearCombinationISL_fSL_fLNS_15FloatRoundStyleE2EEESK_S1U_JEEENSA_5SM1004TMEM4LOAD26SM100_TMEM_LOAD_32dp32b32xES13_S1D_NSA_39AutoVectorizingCopyWithAssumedAlignmentILi128EEENSA_21SM90_TMA_STORE_IM2COLES1D_S28_S28_EEEvvEEEEvNT_6ParamsE --------------------------
	.section	.nv.shared._ZN7cutlass13device_kernelINS_4conv6kernel13ConvUniversalINS1_16ConvProblemShapeILNS1_8OperatorE1ELi2EEENS1_10collective14CollectiveConvINS1_47MainloopSm100TmaUmmaWarpSpecializedImplicitGemmILS5_1ELi16ELi2ELi1ELi2EN4cute5tupleIJNSA_1CILi1EEESD_SD_EEEEENSB_IJNSC_ILi128EEENSC_ILi64EEENSB_IJNSC_ILi32EEEEEEEEENS_6half_tESL_NSA_8TiledMMAINSA_8MMA_AtomIJNSA_20SM100_MMA_F16BF16_SSISL_SL_fLi128ELi64ELNSA_4UMMA5MajorE0ELSQ_1ELNSP_7ScaleInE0ELSR_0EEEEEENSA_6LayoutISE_NSB_IJNSC_ILi0EEESV_SV_EEEEENSB_IJNSA_10UnderscoreESY_SY_EEEEENS7_6detail27Sm100ImplicitGemmTileTraitsINSA_20SM90_TMA_LOAD_IM2COLENSA_14ComposedLayoutINSA_7SwizzleILi2ELi4ELi3EEENSA_18smem_ptr_flag_bitsILi16EEENSU_INSB_IJNSC_ILi8EEESI_EEENSB_IJSI_SD_EEEEEEEvEENS12_INSA_13SM90_TMA_LOADENS14_INS15_ILi3ELi4ELi3EEES18_NSU_INSB_IJSH_S19_EEENSB_IJSD_SH_EEEEEEEvEEEENS_8epilogue10collective18CollectiveEpilogueINS1N_23Sm100TmaWarpSpecializedILi3ELi2ELi32ELb1ELb0EEEJSK_NSB_IJNSU_ISG_SD_EENSU_ISI_SD_EEEEESL_NSB_IJNSB_IJlllEEESD_SV_EEESL_S1W_NS1N_6fusion15FusionCallbacksIS1R_NS1X_17LinearCombinationISL_fSL_fLNS_15FloatRoundStyleE2EEESK_S1U_JEEENSA_5SM1004TMEM4LOAD26SM100_TMEM_LOAD_32dp32b32xES13_S1D_NSA_39AutoVectorizingCopyWithAssumedAlignmentILi128EEENSA_21SM90_TMA_STORE_IM2COLES1D_S28_S28_EEEvvEEEEvNT_6ParamsE,"aw",@nobits
	.sectionflags	@""
	.align	16
	.zero		1024


//--------------------- .nv.shared.reserved.0     --------------------------
	.section	.nv.shared.reserved.0,"aw",@nobits
	.weak		__nv_reservedSMEM_offset_0_alias
	.size		__nv_reservedSMEM_offset_0_alias, 0, 64
	.other		__nv_reservedSMEM_offset_0_alias,@"STO_CUDA_RESERVED_SHARED STV_DEFAULT"
__nv_reservedSMEM_offset_0_alias:
	.zero		0
.nv.shared.reserved.0:
	.zero		64
	.weak		__nv_reservedSMEM_tcgen05_partition
	.type		__nv_reservedSMEM_tcgen05_partition,@object
	.size		__nv_reservedSMEM_tcgen05_partition,(.L_0 - __nv_reservedSMEM_tcgen05_partition)
__nv_reservedSMEM_tcgen05_partition:
	.zero		32
.L_0:


//--------------------- .nv.global                --------------------------
	.section	.nv.global,"aw",@nobits
.nv.global:
	.type		_ZN39_INTERNAL_a08db29d_4_k_cu_28598854_30304cute1_E,@object
	.size		_ZN39_INTERNAL_a08db29d_4_k_cu_28598854_30304cute1_E,(_ZN39_INTERNAL_a08db29d_4_k_cu_28598854_30304cuda3std3__45__cpo6cbeginE - _ZN39_INTERNAL_a08db29d_4_k_cu_28598854_30304cute1_E)
_ZN39_INTERNAL_a08db29d_4_k_cu_28598854_30304cute1_E:
	.zero		1
	.type		_ZN39_INTERNAL_a08db29d_4_k_cu_28598854_30304cuda3std3__45__cpo6cbeginE,@object
	.size		_ZN39_INTERNAL_a08db29d_4_k_cu_28598854_30304cuda3std3__45__cpo6cbeginE,(_ZN39_INTERNAL_a08db29d_4_k_cu_28598854_30304cuda3std3__48in_placeE - _ZN39_INTERNAL_a08db29d_4_k_cu_28598854_30304cuda3std3__45__cpo6cbeginE)
_ZN39_INTERNAL_a08db29d_4_k_cu_28598854_30304cuda3std3__45__cpo6cbeginE:
	.zero		1
	.type		_ZN39_INTERNAL_a08db29d_4_k_cu_28598854_30304cuda3std3__48in_placeE,@object
	.size		_ZN39_INTERNAL_a08db29d_4_k_cu_28598854_30304cuda3std3__48in_placeE,(_ZN39_INTERNAL_a08db29d_4_k_cu_28598854_30304cuda3std6ranges3__45__cpo9iter_moveE - _ZN39_INTERNAL_a08db29d_4_k_cu_28598854_30304cuda3std3__48in_placeE)
_ZN39_INTERNAL_a08db29d_4_k_cu_28598854_30304cuda3std3__48in_placeE:
	.zero		1
	.type		_ZN39_INTERNAL_a08db29d_4_k_cu_28598854_30304cuda3std6ranges3__45__cpo9iter_moveE,@object
	.size		_ZN39_INTERNAL_a08db29d_4_k_cu_28598854_30304cuda3std6ranges3__45__cpo9iter_moveE,(_ZN39_INTERNAL_a08db29d_4_k_cu_28598854_30304cuda3std3__45__cpo5beginE - _ZN39_INTERNAL_a08db29d_4_k_cu_28598854_30304cuda3std6ranges3__45__cpo9iter_moveE)
_ZN39_INTERNAL_a08db29d_4_k_cu_28598854_30304cuda3std6ranges3__45__cpo9iter_moveE:
	.zero		1
	.type		_ZN39_INTERNAL_a08db29d_4_k_cu_28598854_30304cuda3std3__45__cpo5beginE,@object
	.size		_ZN39_INTERNAL_a08db29d_4_k_cu_28598854_30304cuda3std3__45__cpo5beginE,(_ZN39_INTERNAL_a08db29d_4_k_cu_28598854_30304cuda3std3__441_GLOBAL__N__a08db29d_4_k_cu_28598854_30306ignoreE - _ZN39_INTERNAL_a08db29d_4_k_cu_28598854_30304cuda3std3__45__cpo5beginE)
_ZN39_INTERNAL_a08db29d_4_k_cu_28598854_30304cuda3std3__45__cpo5beginE:
	.zero		1
	.type		_ZN39_INTERNAL_a08db29d_4_k_cu_28598854_30304cuda3std3__441_GLOBAL__N__a08db29d_4_k_cu_28598854_30306ignoreE,@object
	.size		_ZN39_INTERNAL_a08db29d_4_k_cu_28598854_30304cuda3std3__441_GLOBAL__N__a08db29d_4_k_cu_28598854_30306ignoreE,(_ZN39_INTERNAL_a08db29d_4_k_cu_28598854_30304cute7productE - _ZN39_INTERNAL_a08db29d_4_k_cu_28598854_30304cuda3std3__441_GLOBAL__N__a08db29d_4_k_cu_28598854_30306ignoreE)
_ZN39_INTERNAL_a08db29d_4_k_cu_28598854_30304cuda3std3__441_GLOBAL__N__a08db29d_4_k_cu_28598854_30306ignoreE:
	.zero		1
	.type		_ZN39_INTERNAL_a08db29d_4_k_cu_28598854_30304cute7productE,@object
	.size		_ZN39_INTERNAL_a08db29d_4_k_cu_28598854_30304cute7productE,(_ZN39_INTERNAL_a08db29d_4_k_cu_28598854_30304cuda3std3__45__cpo3endE - _ZN39_INTERNAL_a08db29d_4_k_cu_28598854_30304cute7productE)
_ZN39_INTERNAL_a08db29d_4_k_cu_28598854_30304cute7productE:
	.zero		1
	.type		_ZN39_INTERNAL_a08db29d_4_k_cu_28598854_30304cuda3std3__45__cpo3endE,@object
	.size		_ZN39_INTERNAL_a08db29d_4_k_cu_28598854_30304cuda3std3__45__cpo3endE,(_ZN39_INTERNAL_a08db29d_4_k_cu_28598854_30304cuda3std3__419piecewise_constructE - _ZN39_INTERNAL_a08db29d_4_k_cu_28598854_30304cuda3std3__45__cpo3endE)
_ZN39_INTERNAL_a08db29d_4_k_cu_28598854_30304cuda3std3__45__cpo3endE:
	.zero		1
	.type		_ZN39_INTERNAL_a08db29d_4_k_cu_28598854_30304cuda3std3__419piecewise_constructE,@object
	.size		_ZN39_INTERNAL_a08db29d_4_k_cu_28598854_30304cuda3std3__419piecewise_constructE,(_ZN39_INTERNAL_a08db29d_4_k_cu_28598854_30304cuda3std3__45__cpo4cendE - _ZN39_INTERNAL_a08db29d_4_k_cu_28598854_30304cuda3std3__419piecewise_constructE)
_ZN39_INTERNAL_a08db29d_4_k_cu_28598854_30304cuda3std3__419piecewise_constructE:
	.zero		1
	.type		_ZN39_INTERNAL_a08db29d_4_k_cu_28598854_30304cuda3std3__45__cpo4cendE,@object
	.size		_ZN39_INTERNAL_a08db29d_4_k_cu_28598854_30304cuda3std3__45__cpo4cendE,(_ZN39_INTERNAL_a08db29d_4_k_cu_28598854_30304cuda3std6ranges3__45__cpo4swapE - _ZN39_INTERNAL_a08db29d_4_k_cu_28598854_30304cuda3std3__45__cpo4cendE)
_ZN39_INTERNAL_a08db29d_4_k_cu_28598854_30304cuda3std3__45__cpo4cendE:
	.zero		1
	.type		_ZN39_INTERNAL_a08db29d_4_k_cu_28598854_30304cuda3std6ranges3__45__cpo4swapE,@object
	.size		_ZN39_INTERNAL_a08db29d_4_k_cu_28598854_30304cuda3std6ranges3__45__cpo4swapE,(.L_10 - _ZN39_INTERNAL_a08db29d_4_k_cu_28598854_30304cuda3std6ranges3__45__cpo4swapE)
_ZN39_INTERNAL_a08db29d_4_k_cu_28598854_30304cuda3std6ranges3__45__cpo4swapE:
	.zero		1
.L_10:


//--------------------- .nv.constant0._ZN7cutlass13device_kernelINS_4conv6kernel13ConvUniversalINS1_16ConvProblemShapeILNS1_8OperatorE1ELi2EEENS1_10collective14CollectiveConvINS1_47MainloopSm100TmaUmmaWarpSpecializedImplicitGemmILS5_1ELi16ELi2ELi1ELi2EN4cute5tupleIJNSA_1CILi1EEESD_SD_EEEEENSB_IJNSC_ILi128EEENSC_ILi64EEENSB_IJNSC_ILi32EEEEEEEEENS_6half_tESL_NSA_8TiledMMAINSA_8MMA_AtomIJNSA_20SM100_MMA_F16BF16_SSISL_SL_fLi128ELi64ELNSA_4UMMA5MajorE0ELSQ_1ELNSP_7ScaleInE0ELSR_0EEEEEENSA_6LayoutISE_NSB_IJNSC_ILi0EEESV_SV_EEEEENSB_IJNSA_10UnderscoreESY_SY_EEEEENS7_6detail27Sm100ImplicitGemmTileTraitsINSA_20SM90_TMA_LOAD_IM2COLENSA_14ComposedLayoutINSA_7SwizzleILi2ELi4ELi3EEENSA_18smem_ptr_flag_bitsILi16EEENSU_INSB_IJNSC_ILi8EEESI_EEENSB_IJSI_SD_EEEEEEEvEENS12_INSA_13SM90_TMA_LOADENS14_INS15_ILi3ELi4ELi3EEES18_NSU_INSB_IJSH_S19_EEENSB_IJSD_SH_EEEEEEEvEEEENS_8epilogue10collective18CollectiveEpilogueINS1N_23Sm100TmaWarpSpecializedILi3ELi2ELi32ELb1ELb0EEEJSK_NSB_IJNSU_ISG_SD_EENSU_ISI_SD_EEEEESL_NSB_IJNSB_IJlllEEESD_SV_EEESL_S1W_NS1N_6fusion15FusionCallbacksIS1R_NS1X_17LinearCombinationISL_fSL_fLNS_15FloatRoundStyleE2EEESK_S1U_JEEENSA_5SM1004TMEM4LOAD26SM100_TMEM_LOAD_32dp32b32xES13_S1D_NSA_39AutoVectorizingCopyWithAssumedAlignmentILi128EEENSA_21SM90_TMA_STORE_IM2COLES1D_S28_S28_EEEvvEEEEvNT_6ParamsE --------------------------
	.section	.nv.constant0._ZN7cutlass13device_kernelINS_4conv6kernel13ConvUniversalINS1_16ConvProblemShapeILNS1_8OperatorE1ELi2EEENS1_10collective14CollectiveConvINS1_47MainloopSm100TmaUmmaWarpSpecializedImplicitGemmILS5_1ELi16ELi2ELi1ELi2EN4cute5tupleIJNSA_1CILi1EEESD_SD_EEEEENSB_IJNSC_ILi128EEENSC_ILi64EEENSB_IJNSC_ILi32EEEEEEEEENS_6half_tESL_NSA_8TiledMMAINSA_8MMA_AtomIJNSA_20SM100_MMA_F16BF16_SSISL_SL_fLi128ELi64ELNSA_4UMMA5MajorE0ELSQ_1ELNSP_7ScaleInE0ELSR_0EEEEEENSA_6LayoutISE_NSB_IJNSC_ILi0EEESV_SV_EEEEENSB_IJNSA_10UnderscoreESY_SY_EEEEENS7_6detail27Sm100ImplicitGemmTileTraitsINSA_20SM90_TMA_LOAD_IM2COLENSA_14ComposedLayoutINSA_7SwizzleILi2ELi4ELi3EEENSA_18smem_ptr_flag_bitsILi16EEENSU_INSB_IJNSC_ILi8EEESI_EEENSB_IJSI_SD_EEEEEEEvEENS12_INSA_13SM90_TMA_LOADENS14_INS15_ILi3ELi4ELi3EEES18_NSU_INSB_IJSH_S19_EEENSB_IJSD_SH_EEEEEEEvEEEENS_8epilogue10collective18CollectiveEpilogueINS1N_23Sm100TmaWarpSpecializedILi3ELi2ELi32ELb1ELb0EEEJSK_NSB_IJNSU_ISG_SD_EENSU_ISI_SD_EEEEESL_NSB_IJNSB_IJlllEEESD_SV_EEESL_S1W_NS1N_6fusion15FusionCallbacksIS1R_NS1X_17LinearCombinationISL_fSL_fLNS_15FloatRoundStyleE2EEESK_S1U_JEEENSA_5SM1004TMEM4LOAD26SM100_TMEM_LOAD_32dp32b32xES13_S1D_NSA_39AutoVectorizingCopyWithAssumedAlignmentILi128EEENSA_21SM90_TMA_STORE_IM2COLES1D_S28_S28_EEEvvEEEEvNT_6ParamsE,"a",@progbits
	.sectionflags	@""
	.align	4
.nv.constant0._ZN7cutlass13device_kernelINS_4conv6kernel13ConvUniversalINS1_16ConvProblemShapeILNS1_8OperatorE1ELi2EEENS1_10collective14CollectiveConvINS1_47MainloopSm100TmaUmmaWarpSpecializedImplicitGemmILS5_1ELi16ELi2ELi1ELi2EN4cute5tupleIJNSA_1CILi1EEESD_SD_EEEEENSB_IJNSC_ILi128EEENSC_ILi64EEENSB_IJNSC_ILi32EEEEEEEEENS_6half_tESL_NSA_8TiledMMAINSA_8MMA_AtomIJNSA_20SM100_MMA_F16BF16_SSISL_SL_fLi128ELi64ELNSA_4UMMA5MajorE0ELSQ_1ELNSP_7ScaleInE0ELSR_0EEEEEENSA_6LayoutISE_NSB_IJNSC_ILi0EEESV_SV_EEEEENSB_IJNSA_10UnderscoreESY_SY_EEEEENS7_6detail27Sm100ImplicitGemmTileTraitsINSA_20SM90_TMA_LOAD_IM2COLENSA_14ComposedLayoutINSA_7SwizzleILi2ELi4ELi3EEENSA_18smem_ptr_flag_bitsILi16EEENSU_INSB_IJNSC_ILi8EEESI_EEENSB_IJSI_SD_EEEEEEEvEENS12_INSA_13SM90_TMA_LOADENS14_INS15_ILi3ELi4ELi3EEES18_NSU_INSB_IJSH_S19_EEENSB_IJSD_SH_EEEEEEEvEEEENS_8epilogue10collective18CollectiveEpilogueINS1N_23Sm100TmaWarpSpecializedILi3ELi2ELi32ELb1ELb0EEEJSK_NSB_IJNSU_ISG_SD_EENSU_ISI_SD_EEEEESL_NSB_IJNSB_IJlllEEESD_SV_EEESL_S1W_NS1N_6fusion15FusionCallbacksIS1R_NS1X_17LinearCombinationISL_fSL_fLNS_15FloatRoundStyleE2EEESK_S1U_JEEENSA_5SM1004TMEM4LOAD26SM100_TMEM_LOAD_32dp32b32xES13_S1D_NSA_39AutoVectorizingCopyWithAssumedAlignmentILi128EEENSA_21SM90_TMA_STORE_IM2COLES1D_S28_S28_EEEvvEEEEvNT_6ParamsE:
	.zero		2944


//--------------------- SYMBOLS --------------------------

	.type		.nv.reservedSmem.offset0,@object
	.size		.nv.reservedSmem.offset0,0x4
	.type		.nv.reservedSmem.cap,@object
	.size		.nv.reservedSmem.cap,0x4
	.type		__assertfail,@function
